	.target	sm_100a

	.elftype	@"ET_EXEC"


//--------------------- .note.nv.tkinfo           --------------------------
	.section	.note.nv.tkinfo,"",@"SHT_NOTE"
	.sectionflags	@"SHF_NOTE_NV_TKINFO"
	.tkinfo
        /*0018*/ 	.word	0x00000002
        /*0030*/ 	.string	""
        /*0030*/ 	.string	"ptxas"
        /*0030*/ 	.string	"Cuda compilation tools, release 13.0, V13.0.88"
        /*0030*/ 	.string	"Build cuda_13.0.r13.0/compiler.36424714_0"
        /*0030*/ 	.string	"-arch sm_100a -m 64 "



//--------------------- .note.nv.cuinfo           --------------------------
	.section	.note.nv.cuinfo,"",@"SHT_NOTE"
	.sectionflags	@"SHF_NOTE_NV_CUINFO"
        /*0018*/ 	.short	0x0002
        /*001a*/ 	.short	0x0064
        /*001c*/ 	.short	0x0082
	.zero		2


//--------------------- .nv.info                  --------------------------
	.section	.nv.info,"",@"SHT_CUDA_INFO"
	.align	4


	//----- nvinfo : EIATTR_REGCOUNT
	.align		4
        /*0000*/ 	.byte	0x04, 0x2f
        /*0002*/ 	.short	(.L_19 - .L_18)
	.align		4
.L_18:
        /*0004*/ 	.word	index@(_ZN7cutlass13device_kernelINS_4gemm6kernel13GemmUniversalIN4cute5tupleIJiiiiEEENS1_10collective13CollectiveMmaINS1_35MainloopSm100TmaUmmaWarpSpecializedILi17ELi2ELi4ENS5_IJNS4_1CILi2EEENSA_ILi1EEESC_EEEEENS5_IJNSA_ILi128EEENSA_ILi64EEESG_EEENS_6half_tENS5_IJlSC_lEEESI_SJ_NS4_8TiledMMAINS4_8MMA_AtomIJNS4_26SM100_MMA_F16BF16_2x1SM_SSISI_SI_fLi128ELi64ELNS4_4UMMA5MajorE0ELSO_0ELNSN_7ScaleInE0ELSP_0EEEEEENS4_6LayoutINS5_IJSC_SC_SC_EEENS5_IJNSA_ILi0EEESU_SU_EEEEENS5_IJNS4_10UnderscoreESX_SX_EEEEENS4_18SM100_TMA_2SM_LOADENS4_14ComposedLayoutINS4_7SwizzleILi3ELi4ELi3EEENS4_18smem_ptr_flag_bitsILi16EEENSS_INS5_IJNSA_ILi8EEESG_EEENS5_IJSG_SC_EEEEEEEvNS4_8identityES10_S1A_vS1B_EENS_8epilogue10collective18CollectiveEpilogueINS1D_23Sm100TmaWarpSpecializedILi3ELi2ELi16ELb1ELb0EEEJNS5_IJSG_SG_SG_EEENS5_IJNSS_ISG_SC_EENSS_INS5_IJNSA_ILi16EEESB_EEENS5_IJSC_NSA_ILi32EEEEEEEEEEESI_SJ_SI_SJ_NS1D_6fusion15FusionCallbacksIS1H_NS1Q_13LinCombEltActINS1D_6thread4GELUESI_fSI_fLNS_15FloatRoundStyleE2EEES1I_S1P_JEEENS4_5SM1004TMEM4LOAD26SM100_TMEM_LOAD_32dp32b16xENS4_13SM90_TMA_LOADENS11_INS12_ILi1ELi4ELi3EEES15_NSS_INS5_IJS16_S1K_EEENS5_IJS1K_SC_EEEEEEENS4_39AutoVectorizingCopyWithAssumedAlignmentILi128EEENS4_14SM90_TMA_STOREES27_S29_S29_EEEvvEEEEvNT_6ParamsE)
        /*0008*/ 	.word	0x0000005a


	//----- nvinfo : EIATTR_FRAME_SIZE
	.align		4
.L_19:
        /*000c*/ 	.byte	0x04, 0x11
        /*000e*/ 	.short	(.L_21 - .L_20)
	.align		4
.L_20:
        /*0010*/ 	.word	index@($__internal_2_$__cuda_sm10x_tcgen05_guardrail_trap_unallocated_columns_being_dealloced)
        /*0014*/ 	.word	0x00000000


	//----- nvinfo : EIATTR_FRAME_SIZE
	.align		4
.L_21:
        /*0018*/ 	.byte	0x04, 0x11
        /*001a*/ 	.short	(.L_23 - .L_22)
	.align		4
.L_22:
        /*001c*/ 	.word	index@($__internal_1_$__cuda_sm10x_tcgen05_guardrail_trap_phase_invalid_during_alloc)
        /*0020*/ 	.word	0x00000000


	//----- nvinfo : EIATTR_FRAME_SIZE
	.align		4
.L_23:
        /*0024*/ 	.byte	0x04, 0x11
        /*0026*/ 	.short	(.L_25 - .L_24)
	.align		4
.L_24:
        /*0028*/ 	.word	index@($__internal_0_$__cuda_sm10x_tcgen05_guardrail_trap_col_being_dealloced_not_returned_by_alloc)
        /*002c*/ 	.word	0x00000000


	//----- nvinfo : EIATTR_FRAME_SIZE
	.align		4
.L_25:
        /*0030*/ 	.byte	0x04, 0x11
        /*0032*/ 	.short	(.L_27 - .L_26)
	.align		4
.L_26:
        /*0034*/ 	.word	index@(_ZN7cutlass13device_kernelINS_4gemm6kernel13GemmUniversalIN4cute5tupleIJiiiiEEENS1_10collective13CollectiveMmaINS1_35MainloopSm100TmaUmmaWarpSpecializedILi17ELi2ELi4ENS5_IJNS4_1CILi2EEENSA_ILi1EEESC_EEEEENS5_IJNSA_ILi128EEENSA_ILi64EEESG_EEENS_6half_tENS5_IJlSC_lEEESI_SJ_NS4_8TiledMMAINS4_8MMA_AtomIJNS4_26SM100_MMA_F16BF16_2x1SM_SSISI_SI_fLi128ELi64ELNS4_4UMMA5MajorE0ELSO_0ELNSN_7ScaleInE0ELSP_0EEEEEENS4_6LayoutINS5_IJSC_SC_SC_EEENS5_IJNSA_ILi0EEESU_SU_EEEEENS5_IJNS4_10UnderscoreESX_SX_EEEEENS4_18SM100_TMA_2SM_LOADENS4_14ComposedLayoutINS4_7SwizzleILi3ELi4ELi3EEENS4_18smem_ptr_flag_bitsILi16EEENSS_INS5_IJNSA_ILi8EEESG_EEENS5_IJSG_SC_EEEEEEEvNS4_8identityES10_S1A_vS1B_EENS_8epilogue10collective18CollectiveEpilogueINS1D_23Sm100TmaWarpSpecializedILi3ELi2ELi16ELb1ELb0EEEJNS5_IJSG_SG_SG_EEENS5_IJNSS_ISG_SC_EENSS_INS5_IJNSA_ILi16EEESB_EEENS5_IJSC_NSA_ILi32EEEEEEEEEEESI_SJ_SI_SJ_NS1D_6fusion15FusionCallbacksIS1H_NS1Q_13LinCombEltActINS1D_6thread4GELUESI_fSI_fLNS_15FloatRoundStyleE2EEES1I_S1P_JEEENS4_5SM1004TMEM4LOAD26SM100_TMEM_LOAD_32dp32b16xENS4_13SM90_TMA_LOADENS11_INS12_ILi1ELi4ELi3EEES15_NSS_INS5_IJS16_S1K_EEENS5_IJS1K_SC_EEEEEEENS4_39AutoVectorizingCopyWithAssumedAlignmentILi128EEENS4_14SM90_TMA_STOREES27_S29_S29_EEEvvEEEEvNT_6ParamsE)
        /*0038*/ 	.word	0x00000000


	//----- nvinfo : EIATTR_MIN_STACK_SIZE
	.align		4
.L_27:
        /*003c*/ 	.byte	0x04, 0x12
        /*003e*/ 	.short	(.L_29 - .L_28)
	.align		4
.L_28:
        /*0040*/ 	.word	index@(_ZN7cutlass13device_kernelINS_4gemm6kernel13GemmUniversalIN4cute5tupleIJiiiiEEENS1_10collective13CollectiveMmaINS1_35MainloopSm100TmaUmmaWarpSpecializedILi17ELi2ELi4ENS5_IJNS4_1CILi2EEENSA_ILi1EEESC_EEEEENS5_IJNSA_ILi128EEENSA_ILi64EEESG_EEENS_6half_tENS5_IJlSC_lEEESI_SJ_NS4_8TiledMMAINS4_8MMA_AtomIJNS4_26SM100_MMA_F16BF16_2x1SM_SSISI_SI_fLi128ELi64ELNS4_4UMMA5MajorE0ELSO_0ELNSN_7ScaleInE0ELSP_0EEEEEENS4_6LayoutINS5_IJSC_SC_SC_EEENS5_IJNSA_ILi0EEESU_SU_EEEEENS5_IJNS4_10UnderscoreESX_SX_EEEEENS4_18SM100_TMA_2SM_LOADENS4_14ComposedLayoutINS4_7SwizzleILi3ELi4ELi3EEENS4_18smem_ptr_flag_bitsILi16EEENSS_INS5_IJNSA_ILi8EEESG_EEENS5_IJSG_SC_EEEEEEEvNS4_8identityES10_S1A_vS1B_EENS_8epilogue10collective18CollectiveEpilogueINS1D_23Sm100TmaWarpSpecializedILi3ELi2ELi16ELb1ELb0EEEJNS5_IJSG_SG_SG_EEENS5_IJNSS_ISG_SC_EENSS_INS5_IJNSA_ILi16EEESB_EEENS5_IJSC_NSA_ILi32EEEEEEEEEEESI_SJ_SI_SJ_NS1D_6fusion15FusionCallbacksIS1H_NS1Q_13LinCombEltActINS1D_6thread4GELUESI_fSI_fLNS_15FloatRoundStyleE2EEES1I_S1P_JEEENS4_5SM1004TMEM4LOAD26SM100_TMEM_LOAD_32dp32b16xENS4_13SM90_TMA_LOADENS11_INS12_ILi1ELi4ELi3EEES15_NSS_INS5_IJS16_S1K_EEENS5_IJS1K_SC_EEEEEEENS4_39AutoVectorizingCopyWithAssumedAlignmentILi128EEENS4_14SM90_TMA_STOREES27_S29_S29_EEEvvEEEEvNT_6ParamsE)
        /*0044*/ 	.word	0x00000000
.L_29:


//--------------------- .nv.compat                --------------------------
	.section	.nv.compat,"",@"SHT_CUDA_COMPAT_INFO"
	.align	4
        /*0000*/ 	.byte	0x02, 0x09, 0x01, 0x00, 0x02, 0x02, 0x02, 0x00, 0x02, 0x05, 0x05, 0x00, 0x03, 0x07, 0x01, 0x01
        /*0010*/ 	.byte	0x02, 0x03, 0x01, 0x00, 0x02, 0x06, 0x01, 0x00, 0x04, 0x0b, 0x08, 0x00, 0x01, 0x00, 0x00, 0x00
        /*0020*/ 	.byte	0x00, 0x00, 0x00, 0x00


//--------------------- .nv.info._ZN7cutlass13device_kernelINS_4gemm6kernel13GemmUniversalIN4cute5tupleIJiiiiEEENS1_10collective13CollectiveMmaINS1_35MainloopSm100TmaUmmaWarpSpecializedILi17ELi2ELi4ENS5_IJNS4_1CILi2EEENSA_ILi1EEESC_EEEEENS5_IJNSA_ILi128EEENSA_ILi64EEESG_EEENS_6half_tENS5_IJlSC_lEEESI_SJ_NS4_8TiledMMAINS4_8MMA_AtomIJNS4_26SM100_MMA_F16BF16_2x1SM_SSISI_SI_fLi128ELi64ELNS4_4UMMA5MajorE0ELSO_0ELNSN_7ScaleInE0ELSP_0EEEEEENS4_6LayoutINS5_IJSC_SC_SC_EEENS5_IJNSA_ILi0EEESU_SU_EEEEENS5_IJNS4_10UnderscoreESX_SX_EEEEENS4_18SM100_TMA_2SM_LOADENS4_14ComposedLayoutINS4_7SwizzleILi3ELi4ELi3EEENS4_18smem_ptr_flag_bitsILi16EEENSS_INS5_IJNSA_ILi8EEESG_EEENS5_IJSG_SC_EEEEEEEvNS4_8identityES10_S1A_vS1B_EENS_8epilogue10collective18CollectiveEpilogueINS1D_23Sm100TmaWarpSpecializedILi3ELi2ELi16ELb1ELb0EEEJNS5_IJSG_SG_SG_EEENS5_IJNSS_ISG_SC_EENSS_INS5_IJNSA_ILi16EEESB_EEENS5_IJSC_NSA_ILi32EEEEEEEEEEESI_SJ_SI_SJ_NS1D_6fusion15FusionCallbacksIS1H_NS1Q_13LinCombEltActINS1D_6thread4GELUESI_fSI_fLNS_15FloatRoundStyleE2EEES1I_S1P_JEEENS4_5SM1004TMEM4LOAD26SM100_TMEM_LOAD_32dp32b16xENS4_13SM90_TMA_LOADENS11_INS12_ILi1ELi4ELi3EEES15_NSS_INS5_IJS16_S1K_EEENS5_IJS1K_SC_EEEEEEENS4_39AutoVectorizingCopyWithAssumedAlignmentILi128EEENS4_14SM90_TMA_STOREES27_S29_S29_EEEvvEEEEvNT_6ParamsE --------------------------
	.section	.nv.info._ZN7cutlass13device_kernelINS_4gemm6kernel13GemmUniversalIN4cute5tupleIJiiiiEEENS1_10collective13CollectiveMmaINS1_35MainloopSm100TmaUmmaWarpSpecializedILi17ELi2ELi4ENS5_IJNS4_1CILi2EEENSA_ILi1EEESC_EEEEENS5_IJNSA_ILi128EEENSA_ILi64EEESG_EEENS_6half_tENS5_IJlSC_lEEESI_SJ_NS4_8TiledMMAINS4_8MMA_AtomIJNS4_26SM100_MMA_F16BF16_2x1SM_SSISI_SI_fLi128ELi64ELNS4_4UMMA5MajorE0ELSO_0ELNSN_7ScaleInE0ELSP_0EEEEEENS4_6LayoutINS5_IJSC_SC_SC_EEENS5_IJNSA_ILi0EEESU_SU_EEEEENS5_IJNS4_10UnderscoreESX_SX_EEEEENS4_18SM100_TMA_2SM_LOADENS4_14ComposedLayoutINS4_7SwizzleILi3ELi4ELi3EEENS4_18smem_ptr_flag_bitsILi16EEENSS_INS5_IJNSA_ILi8EEESG_EEENS5_IJSG_SC_EEEEEEEvNS4_8identityES10_S1A_vS1B_EENS_8epilogue10collective18CollectiveEpilogueINS1D_23Sm100TmaWarpSpecializedILi3ELi2ELi16ELb1ELb0EEEJNS5_IJSG_SG_SG_EEENS5_IJNSS_ISG_SC_EENSS_INS5_IJNSA_ILi16EEESB_EEENS5_IJSC_NSA_ILi32EEEEEEEEEEESI_SJ_SI_SJ_NS1D_6fusion15FusionCallbacksIS1H_NS1Q_13LinCombEltActINS1D_6thread4GELUESI_fSI_fLNS_15FloatRoundStyleE2EEES1I_S1P_JEEENS4_5SM1004TMEM4LOAD26SM100_TMEM_LOAD_32dp32b16xENS4_13SM90_TMA_LOADENS11_INS12_ILi1ELi4ELi3EEES15_NSS_INS5_IJS16_S1K_EEENS5_IJS1K_SC_EEEEEEENS4_39AutoVectorizingCopyWithAssumedAlignmentILi128EEENS4_14SM90_TMA_STOREES27_S29_S29_EEEvvEEEEvNT_6ParamsE,"",@"SHT_CUDA_INFO"
	.sectionflags	@""
	.align	4


	//----- nvinfo : EIATTR_CUDA_API_VERSION
	.align		4
        /*0000*/ 	.byte	0x04, 0x37
        /*0002*/ 	.short	(.L_31 - .L_30)
.L_30:
        /*0004*/ 	.word	0x00000082


	//----- nvinfo : EIATTR_KPARAM_INFO
	.align		4
.L_31:
        /*0008*/ 	.byte	0x04, 0x17
        /*000a*/ 	.short	(.L_33 - .L_32)
.L_32:
        /*000c*/ 	.word	0x00000000
        /*0010*/ 	.short	0x0000
        /*0012*/ 	.short	0x0000
        /*0014*/ 	.byte	0x00, 0xf0, 0x01, 0x20


	//----- nvinfo : EIATTR_AT_ENTRY_FRAGMENTS
	.align		4
.L_33:
        /*0018*/ 	.byte	0x04, 0x4f
        /*001a*/ 	.short	(.L_35 - .L_34)


	//   ....[0]....
.L_34:
        /*001c*/ 	.word	0x00000007


	//----- nvinfo : EIATTR_RESERVED_SMEM_USED
	.align		4
.L_35:
        /*0020*/ 	.byte	0x01, 0x41
	.zero		2


	//----- nvinfo : EIATTR_SPARSE_MMA_MASK
	.align		4
        /*0024*/ 	.byte	0x03, 0x50
        /*0026*/ 	.short	0x0000


	//----- nvinfo : EIATTR_TCGEN05_2CTA_USED
	.align		4
        /*0028*/ 	.byte	0x01, 0x52
	.zero		2


	//----- nvinfo : EIATTR_MAXREG_COUNT
	.align		4
        /*002c*/ 	.byte	0x03, 0x1b
        /*002e*/ 	.short	0x00ff


	//----- nvinfo : EIATTR_NUM_BARRIERS
	.align		4
        /*0030*/ 	.byte	0x02, 0x4c
        /*0032*/ 	.byte	0x07
	.zero		1


	//----- nvinfo : EIATTR_EXTERNS
	.align		4
        /*0034*/ 	.byte	0x04, 0x0f
        /*0036*/ 	.short	(.L_37 - .L_36)


	//   ....[0]....
	.align		4
.L_36:
        /*0038*/ 	.word	index@(__assertfail)


	//----- nvinfo : EIATTR_MERCURY_ISA_VERSION
	.align		4
.L_37:
        /*003c*/ 	.byte	0x03, 0x5f
        /*003e*/ 	.short	0x0101


	//----- nvinfo : EIATTR_INT_WARP_WIDE_INSTR_OFFSETS
	.align		4
        /*0040*/ 	.byte	0x04, 0x31
        /*0042*/ 	.short	(.L_39 - .L_38)


	//   ....[0]....
.L_38:
        /*0044*/ 	.word	0x00000e90


	//   ....[1]....
        /*0048*/ 	.word	0x00000f30


	//   ....[2]....
        /*004c*/ 	.word	0x00002280


	//   ....[3]....
        /*0050*/ 	.word	0x000048a0


	//   ....[4]....
        /*0054*/ 	.word	0x000048d0


	//   ....[5]....
        /*0058*/ 	.word	0x00004920


	//   ....[6]....
        /*005c*/ 	.word	0x00005210


	//   ....[7]....
        /*0060*/ 	.word	0x00005280


	//   ....[8]....
        /*0064*/ 	.word	0x00005380


	//   ....[9]....
        /*0068*/ 	.word	0x00005560


	//   ....[10]....
        /*006c*/ 	.word	0x00005610


	//   ....[11]....
        /*0070*/ 	.word	0x00005730


	//----- nvinfo : EIATTR_COOP_GROUP_MASK_REGIDS
	.align		4
.L_39:
        /*0074*/ 	.byte	0x04, 0x29
        /*0076*/ 	.short	(.L_41 - .L_40)


	//   ....[0]....
.L_40:
        /*0078*/ 	.word	0xffffffff


	//   ....[1]....
        /*007c*/ 	.word	0xffffffff


	//   ....[2]....
        /*0080*/ 	.word	0xffffffff


	//   ....[3]....
        /*0084*/ 	.word	0xffffffff


	//   ....[4]....
        /*0088*/ 	.word	0xffffffff


	//   ....[5]....
        /*008c*/ 	.word	0xffffffff


	//   ....[6]....
        /*0090*/ 	.word	0xffffffff


	//   ....[7]....
        /*0094*/ 	.word	0xffffffff


	//   ....[8]....
        /*0098*/ 	.word	0xffffffff


	//   ....[9]....
        /*009c*/ 	.word	0xffffffff


	//   ....[10]....
        /*00a0*/ 	.word	0xffffffff


	//   ....[11]....
        /*00a4*/ 	.word	0xffffffff


	//   ....[12]....
        /*00a8*/ 	.word	0xffffffff


	//   ....[13]....
        /*00ac*/ 	.word	0xffffffff


	//----- nvinfo : EIATTR_COOP_GROUP_INSTR_OFFSETS
	.align		4
.L_41:
        /*00b0*/ 	.byte	0x04, 0x28
        /*00b2*/ 	.short	(.L_43 - .L_42)


	//   ....[0]....
.L_42:
        /*00b4*/ 	.word	0x000000c0


	//   ....[1]....
        /*00b8*/ 	.word	0x000004d0


	//   ....[2]....
        /*00bc*/ 	.word	0x00000820


	//   ....[3]....
        /*00c0*/ 	.word	0x00000990


	//   ....[4]....
        /*00c4*/ 	.word	0x00000a80


	//   ....[5]....
        /*00c8*/ 	.word	0x00000be0


	//   ....[6]....
        /*00cc*/ 	.word	0x00000d70


	//   ....[7]....
        /*00d0*/ 	.word	0x00000fb0


	//   ....[8]....
        /*00d4*/ 	.word	0x00002160


	//   ....[9]....
        /*00d8*/ 	.word	0x00003690


	//   ....[10]....
        /*00dc*/ 	.word	0x00003b60


	//   ....[11]....
        /*00e0*/ 	.word	0x00003b90


	//   ....[12]....
        /*00e4*/ 	.word	0x000047d0


	//   ....[13]....
        /*00e8*/ 	.word	0x000049c0


	//----- nvinfo : EIATTR_VRC_CTA_INIT_COUNT
	.align		4
.L_43:
        /*00ec*/ 	.byte	0x02, 0x4a
        /*00ee*/ 	.byte	0x80
	.zero		1


	//----- nvinfo : EIATTR_SYSCALL_OFFSETS
	.align		4
        /*00f0*/ 	.byte	0x04, 0x46
        /*00f2*/ 	.short	(.L_45 - .L_44)


	//   ....[0]....
.L_44:
        /*00f4*/ 	.word	0x00006280


	//   ....[1]....
        /*00f8*/ 	.word	0x00006370


	//   ....[2]....
        /*00fc*/ 	.word	0x00006d70


	//----- nvinfo : EIATTR_MBARRIER_INSTR_OFFSETS
	.align		4
.L_45:
        /*0100*/ 	.byte	0x04, 0x39
        /*0102*/ 	.short	(.L_47 - .L_46)


	//   ....[0]....
.L_46:
        /*0104*/ 	.word	0x000005e0
        /*0108*/ 	.word	0x000000ff
        /*010c*/ 	.word	0x00000000
        /*0110*/ 	.short	0x0100
        /*0112*/ 	.byte	0x09
	.zero		1


	//   ....[1]....
        /*0114*/ 	.word	0x000005f0
        /*0118*/ 	.word	0x000000ff
        /*011c*/ 	.word	0x00000088
        /*0120*/ 	.short	0x0100
        /*0122*/ 	.byte	0x09
	.zero		1


	//   ....[2]....
        /*0124*/ 	.word	0x00000600
        /*0128*/ 	.word	0x000000ff
        /*012c*/ 	.word	0x00000008
        /*0130*/ 	.short	0x0100
        /*0132*/ 	.byte	0x09
	.zero		1


	//   ....[3]....
        /*0134*/ 	.word	0x00000610
        /*0138*/ 	.word	0x000000ff
        /*013c*/ 	.word	0x00000090
        /*0140*/ 	.short	0x0100
        /*0142*/ 	.byte	0x09
	.zero		1


	//   ....[4]....
        /*0144*/ 	.word	0x00000620
        /*0148*/ 	.word	0x000000ff
        /*014c*/ 	.word	0x00000010
        /*0150*/ 	.short	0x0100
        /*0152*/ 	.byte	0x09
	.zero		1


	//   ....[5]....
        /*0154*/ 	.word	0x00000630
        /*0158*/ 	.word	0x000000ff
        /*015c*/ 	.word	0x00000098
        /*0160*/ 	.short	0x0100
        /*0162*/ 	.byte	0x09
	.zero		1


	//   ....[6]....
        /*0164*/ 	.word	0x00000640
        /*0168*/ 	.word	0x000000ff
        /*016c*/ 	.word	0x00000018
        /*0170*/ 	.short	0x0100
        /*0172*/ 	.byte	0x09
	.zero		1


	//   ....[7]....
        /*0174*/ 	.word	0x00000650
        /*0178*/ 	.word	0x000000ff
        /*017c*/ 	.word	0x000000a0
        /*0180*/ 	.short	0x0100
        /*0182*/ 	.byte	0x09
	.zero		1


	//   ....[8]....
        /*0184*/ 	.word	0x00000660
        /*0188*/ 	.word	0x000000ff
        /*018c*/ 	.word	0x00000020
        /*0190*/ 	.short	0x0100
        /*0192*/ 	.byte	0x09
	.zero		1


	//   ....[9]....
        /*0194*/ 	.word	0x00000670
        /*0198*/ 	.word	0x000000ff
        /*019c*/ 	.word	0x000000a8
        /*01a0*/ 	.short	0x0100
        /*01a2*/ 	.byte	0x09
	.zero		1


	//   ....[10]....
        /*01a4*/ 	.word	0x00000680
        /*01a8*/ 	.word	0x000000ff
        /*01ac*/ 	.word	0x00000028
        /*01b0*/ 	.short	0x0100
        /*01b2*/ 	.byte	0x09
	.zero		1


	//   ....[11]....
        /*01b4*/ 	.word	0x00000690
        /*01b8*/ 	.word	0x000000ff
        /*01bc*/ 	.word	0x000000b0
        /*01c0*/ 	.short	0x0100
        /*01c2*/ 	.byte	0x09
	.zero		1


	//   ....[12]....
        /*01c4*/ 	.word	0x000006a0
        /*01c8*/ 	.word	0x000000ff
        /*01cc*/ 	.word	0x00000030
        /*01d0*/ 	.short	0x0100
        /*01d2*/ 	.byte	0x09
	.zero		1


	//   ....[13]....
        /*01d4*/ 	.word	0x000006b0
        /*01d8*/ 	.word	0x000000ff
        /*01dc*/ 	.word	0x000000b8
        /*01e0*/ 	.short	0x0100
        /*01e2*/ 	.byte	0x09
	.zero		1


	//   ....[14]....
        /*01e4*/ 	.word	0x000006c0
        /*01e8*/ 	.word	0x000000ff
        /*01ec*/ 	.word	0x00000038
        /*01f0*/ 	.short	0x0100
        /*01f2*/ 	.byte	0x09
	.zero		1


	//   ....[15]....
        /*01f4*/ 	.word	0x000006d0
        /*01f8*/ 	.word	0x000000ff
        /*01fc*/ 	.word	0x000000c0
        /*0200*/ 	.short	0x0100
        /*0202*/ 	.byte	0x09
	.zero		1


	//   ....[16]....
        /*0204*/ 	.word	0x000006e0
        /*0208*/ 	.word	0x000000ff
        /*020c*/ 	.word	0x00000040
        /*0210*/ 	.short	0x0100
        /*0212*/ 	.byte	0x09
	.zero		1


	//   ....[17]....
        /*0214*/ 	.word	0x000006f0
        /*0218*/ 	.word	0x000000ff
        /*021c*/ 	.word	0x000000c8
        /*0220*/ 	.short	0x0100
        /*0222*/ 	.byte	0x09
	.zero		1


	//   ....[18]....
        /*0224*/ 	.word	0x00000700
        /*0228*/ 	.word	0x000000ff
        /*022c*/ 	.word	0x00000048
        /*0230*/ 	.short	0x0100
        /*0232*/ 	.byte	0x09
	.zero		1


	//   ....[19]....
        /*0234*/ 	.word	0x00000710
        /*0238*/ 	.word	0x000000ff
        /*023c*/ 	.word	0x000000d0
        /*0240*/ 	.short	0x0100
        /*0242*/ 	.byte	0x09
	.zero		1


	//   ....[20]....
        /*0244*/ 	.word	0x00000720
        /*0248*/ 	.word	0x000000ff
        /*024c*/ 	.word	0x00000050
        /*0250*/ 	.short	0x0100
        /*0252*/ 	.byte	0x09
	.zero		1


	//   ....[21]....
        /*0254*/ 	.word	0x00000730
        /*0258*/ 	.word	0x000000ff
        /*025c*/ 	.word	0x000000d8
        /*0260*/ 	.short	0x0100
        /*0262*/ 	.byte	0x09
	.zero		1


	//   ....[22]....
        /*0264*/ 	.word	0x00000740
        /*0268*/ 	.word	0x000000ff
        /*026c*/ 	.word	0x00000058
        /*0270*/ 	.short	0x0100
        /*0272*/ 	.byte	0x09
	.zero		1


	//   ....[23]....
        /*0274*/ 	.word	0x00000750
        /*0278*/ 	.word	0x000000ff
        /*027c*/ 	.word	0x000000e0
        /*0280*/ 	.short	0x0100
        /*0282*/ 	.byte	0x09
	.zero		1


	//   ....[24]....
        /*0284*/ 	.word	0x00000760
        /*0288*/ 	.word	0x000000ff
        /*028c*/ 	.word	0x00000060
        /*0290*/ 	.short	0x0100
        /*0292*/ 	.byte	0x09
	.zero		1


	//   ....[25]....
        /*0294*/ 	.word	0x00000770
        /*0298*/ 	.word	0x000000ff
        /*029c*/ 	.word	0x000000e8
        /*02a0*/ 	.short	0x0100
        /*02a2*/ 	.byte	0x09
	.zero		1


	//   ....[26]....
        /*02a4*/ 	.word	0x00000780
        /*02a8*/ 	.word	0x000000ff
        /*02ac*/ 	.word	0x00000068
        /*02b0*/ 	.short	0x0100
        /*02b2*/ 	.byte	0x09
	.zero		1


	//   ....[27]....
        /*02b4*/ 	.word	0x00000790
        /*02b8*/ 	.word	0x000000ff
        /*02bc*/ 	.word	0x000000f0
        /*02c0*/ 	.short	0x0100
        /*02c2*/ 	.byte	0x09
	.zero		1


	//   ....[28]....
        /*02c4*/ 	.word	0x000007a0
        /*02c8*/ 	.word	0x000000ff
        /*02cc*/ 	.word	0x00000070
        /*02d0*/ 	.short	0x0100
        /*02d2*/ 	.byte	0x09
	.zero		1


	//   ....[29]....
        /*02d4*/ 	.word	0x000007b0
        /*02d8*/ 	.word	0x000000ff
        /*02dc*/ 	.word	0x000000f8
        /*02e0*/ 	.short	0x0100
        /*02e2*/ 	.byte	0x09
	.zero		1


	//   ....[30]....
        /*02e4*/ 	.word	0x000007c0
        /*02e8*/ 	.word	0x000000ff
        /*02ec*/ 	.word	0x00000078
        /*02f0*/ 	.short	0x0100
        /*02f2*/ 	.byte	0x09
	.zero		1


	//   ....[31]....
        /*02f4*/ 	.word	0x000007d0
        /*02f8*/ 	.word	0x000000ff
        /*02fc*/ 	.word	0x00000100
        /*0300*/ 	.short	0x0100
        /*0302*/ 	.byte	0x09
	.zero		1


	//   ....[32]....
        /*0304*/ 	.word	0x000007e0
        /*0308*/ 	.word	0x000000ff
        /*030c*/ 	.word	0x00000080
        /*0310*/ 	.short	0x0100
        /*0312*/ 	.byte	0x09
	.zero		1


	//   ....[33]....
        /*0314*/ 	.word	0x000007f0
        /*0318*/ 	.word	0x000000ff
        /*031c*/ 	.word	0x00000108
        /*0320*/ 	.short	0x0100
        /*0322*/ 	.byte	0x09
	.zero		1


	//   ....[34]....
        /*0324*/ 	.word	0x00000920
        /*0328*/ 	.word	0x000000ff
        /*032c*/ 	.word	0x00000110
        /*0330*/ 	.short	0x0100
        /*0332*/ 	.byte	0x0a
	.zero		1


	//   ....[35]....
        /*0334*/ 	.word	0x00000930
        /*0338*/ 	.word	0x000000ff
        /*033c*/ 	.word	0x00000128
        /*0340*/ 	.short	0x0100
        /*0342*/ 	.byte	0x0a
	.zero		1


	//   ....[36]....
        /*0344*/ 	.word	0x00000940
        /*0348*/ 	.word	0x000000ff
        /*034c*/ 	.word	0x00000118
        /*0350*/ 	.short	0x0100
        /*0352*/ 	.byte	0x0a
	.zero		1


	//   ....[37]....
        /*0354*/ 	.word	0x00000950
        /*0358*/ 	.word	0x000000ff
        /*035c*/ 	.word	0x00000130
        /*0360*/ 	.short	0x0100
        /*0362*/ 	.byte	0x0a
	.zero		1


	//   ....[38]....
        /*0364*/ 	.word	0x00000960
        /*0368*/ 	.word	0x000000ff
        /*036c*/ 	.word	0x00000120
        /*0370*/ 	.short	0x0100
        /*0372*/ 	.byte	0x0a
	.zero		1


	//   ....[39]....
        /*0374*/ 	.word	0x00000970
        /*0378*/ 	.word	0x000000ff
        /*037c*/ 	.word	0x00000138
        /*0380*/ 	.short	0x0100
        /*0382*/ 	.byte	0x0a
	.zero		1


	//   ....[40]....
        /*0384*/ 	.word	0x00000a50
        /*0388*/ 	.word	0x000000ff
        /*038c*/ 	.word	0x00000140
        /*0390*/ 	.short	0x0100
        /*0392*/ 	.byte	0x09
	.zero		1


	//   ....[41]....
        /*0394*/ 	.word	0x00000a60
        /*0398*/ 	.word	0x000000ff
        /*039c*/ 	.word	0x00000148
        /*03a0*/ 	.short	0x0100
        /*03a2*/ 	.byte	0x09
	.zero		1


	//   ....[42]....
        /*03a4*/ 	.word	0x00000b90
        /*03a8*/ 	.word	0x000000ff
        /*03ac*/ 	.word	0x00000150
        /*03b0*/ 	.short	0x0100
        /*03b2*/ 	.byte	0x09
	.zero		1


	//   ....[43]....
        /*03b4*/ 	.word	0x00000ba0
        /*03b8*/ 	.word	0x000000ff
        /*03bc*/ 	.word	0x00000160
        /*03c0*/ 	.short	0x0100
        /*03c2*/ 	.byte	0x09
	.zero		1


	//   ....[44]....
        /*03c4*/ 	.word	0x00000bb0
        /*03c8*/ 	.word	0x000000ff
        /*03cc*/ 	.word	0x00000158
        /*03d0*/ 	.short	0x0100
        /*03d2*/ 	.byte	0x09
	.zero		1


	//   ....[45]....
        /*03d4*/ 	.word	0x00000bc0
        /*03d8*/ 	.word	0x000000ff
        /*03dc*/ 	.word	0x00000168
        /*03e0*/ 	.short	0x0100
        /*03e2*/ 	.byte	0x09
	.zero		1


	//   ....[46]....
        /*03e4*/ 	.word	0x00000ce0
        /*03e8*/ 	.word	0x000000ff
        /*03ec*/ 	.word	0x00000170
        /*03f0*/ 	.short	0x0100
        /*03f2*/ 	.byte	0x0a
	.zero		1


	//   ....[47]....
        /*03f4*/ 	.word	0x00000cf0
        /*03f8*/ 	.word	0x000000ff
        /*03fc*/ 	.word	0x00000190
        /*0400*/ 	.short	0x0100
        /*0402*/ 	.byte	0x0a
	.zero		1


	//   ....[48]....
        /*0404*/ 	.word	0x00000d00
        /*0408*/ 	.word	0x000000ff
        /*040c*/ 	.word	0x00000178
        /*0410*/ 	.short	0x0100
        /*0412*/ 	.byte	0x0a
	.zero		1


	//   ....[49]....
        /*0414*/ 	.word	0x00000d10
        /*0418*/ 	.word	0x000000ff
        /*041c*/ 	.word	0x00000198
        /*0420*/ 	.short	0x0100
        /*0422*/ 	.byte	0x0a
	.zero		1


	//   ....[50]....
        /*0424*/ 	.word	0x00000d20
        /*0428*/ 	.word	0x000000ff
        /*042c*/ 	.word	0x00000180
        /*0430*/ 	.short	0x0100
        /*0432*/ 	.byte	0x0a
	.zero		1


	//   ....[51]....
        /*0434*/ 	.word	0x00000d30
        /*0438*/ 	.word	0x000000ff
        /*043c*/ 	.word	0x000001a0
        /*0440*/ 	.short	0x0100
        /*0442*/ 	.byte	0x0a
	.zero		1


	//   ....[52]....
        /*0444*/ 	.word	0x00000d40
        /*0448*/ 	.word	0x000000ff
        /*044c*/ 	.word	0x00000188
        /*0450*/ 	.short	0x0100
        /*0452*/ 	.byte	0x0a
	.zero		1


	//   ....[53]....
        /*0454*/ 	.word	0x00000d50
        /*0458*/ 	.word	0x000000ff
        /*045c*/ 	.word	0x000001a8
        /*0460*/ 	.short	0x0100
        /*0462*/ 	.byte	0x0a
	.zero		1


	//   ....[54]....
        /*0464*/ 	.word	0x00000e40
        /*0468*/ 	.word	0x000000ff
        /*046c*/ 	.word	0x000001b0
        /*0470*/ 	.short	0x0100
        /*0472*/ 	.byte	0x09
	.zero		1


	//   ....[55]....
        /*0474*/ 	.word	0x00000e50
        /*0478*/ 	.word	0x000000ff
        /*047c*/ 	.word	0x000001c0
        /*0480*/ 	.short	0x0100
        /*0482*/ 	.byte	0x09
	.zero		1


	//   ....[56]....
        /*0484*/ 	.word	0x00000e60
        /*0488*/ 	.word	0x000000ff
        /*048c*/ 	.word	0x000001b8
        /*0490*/ 	.short	0x0100
        /*0492*/ 	.byte	0x09
	.zero		1


	//   ....[57]....
        /*0494*/ 	.word	0x00000e70
        /*0498*/ 	.word	0x000000ff
        /*049c*/ 	.word	0x000001c8
        /*04a0*/ 	.short	0x0100
        /*04a2*/ 	.byte	0x09
	.zero		1


	//   ....[58]....
        /*04a4*/ 	.word	0x00000f60
        /*04a8*/ 	.word	0x000000ff
        /*04ac*/ 	.word	0x000001d0
        /*04b0*/ 	.short	0x0100
        /*04b2*/ 	.byte	0x08
	.zero		1


	//   ....[59]....
        /*04b4*/ 	.word	0x00001950
        /*04b8*/ 	.word	0x00000002
        /*04bc*/ 	.word	0x000001c0
        /*04c0*/ 	.short	0x010a
        /*04c2*/ 	.byte	0xff
	.zero		1


	//   ....[60]....
        /*04c4*/ 	.word	0x00001980
        /*04c8*/ 	.word	0x00000002
        /*04cc*/ 	.word	0x000001b0
        /*04d0*/ 	.short	0x0101
        /*04d2*/ 	.byte	0xff
	.zero		1


	//   ....[61]....
        /*04d4*/ 	.word	0x00001a50
        /*04d8*/ 	.word	0x000000ff
        /*04dc*/ 	.word	0x00000088
        /*04e0*/ 	.short	0x010a
        /*04e2*/ 	.byte	0x08
	.zero		1


	//   ....[62]....
        /*04e4*/ 	.word	0x00001b50
        /*04e8*/ 	.word	0x000000ff
        /*04ec*/ 	.word	0x00000088
        /*04f0*/ 	.short	0x010a
        /*04f2*/ 	.byte	0x21
	.zero		1


	//   ....[63]....
        /*04f4*/ 	.word	0x00001d00
        /*04f8*/ 	.word	0x000000ff
        /*04fc*/ 	.word	0x00000088
        /*0500*/ 	.short	0x010a
        /*0502*/ 	.byte	0x08
	.zero		1


	//   ....[64]....
        /*0504*/ 	.word	0x00001e20
        /*0508*/ 	.word	0x000000ff
        /*050c*/ 	.word	0x00000148
        /*0510*/ 	.short	0x0101
        /*0512*/ 	.byte	0x05
	.zero		1


	//   ....[65]....
        /*0514*/ 	.word	0x00001e30
        /*0518*/ 	.word	0x000000ff
        /*051c*/ 	.word	0x00000088
        /*0520*/ 	.short	0x010a
        /*0522*/ 	.byte	0x08
	.zero		1


	//   ....[66]....
        /*0524*/ 	.word	0x00001eb0
        /*0528*/ 	.word	0x000000ff
        /*052c*/ 	.word	0x00000088
        /*0530*/ 	.short	0x010a
        /*0532*/ 	.byte	0x11
	.zero		1


	//   ....[67]....
        /*0534*/ 	.word	0x00002040
        /*0538*/ 	.word	0x000000ff
        /*053c*/ 	.word	0x00000088
        /*0540*/ 	.short	0x010a
        /*0542*/ 	.byte	0x08
	.zero		1


	//   ....[68]....
        /*0544*/ 	.word	0x00002190
        /*0548*/ 	.word	0x00000002
        /*054c*/ 	.word	0x00000150
        /*0550*/ 	.short	0x010a
        /*0552*/ 	.byte	0xff
	.zero		1


	//   ....[69]....
        /*0554*/ 	.word	0x00002250
        /*0558*/ 	.word	0x00000002
        /*055c*/ 	.word	0x00000000
        /*0560*/ 	.short	0x0101
        /*0562*/ 	.byte	0xff
	.zero		1


	//   ....[70]....
        /*0564*/ 	.word	0x000027b0
        /*0568*/ 	.word	0x000000ff
        /*056c*/ 	.word	0x00000000
        /*0570*/ 	.short	0x010a
        /*0572*/ 	.byte	0x04
	.zero		1


	//   ....[71]....
        /*0574*/ 	.word	0x00002840
        /*0578*/ 	.word	0x000000ff
        /*057c*/ 	.word	0x00000000
        /*0580*/ 	.short	0x010a
        /*0582*/ 	.byte	0x04
	.zero		1


	//   ....[72]....
        /*0584*/ 	.word	0x000028d0
        /*0588*/ 	.word	0x000000ff
        /*058c*/ 	.word	0x00000000
        /*0590*/ 	.short	0x010a
        /*0592*/ 	.byte	0x04
	.zero		1


	//   ....[73]....
        /*0594*/ 	.word	0x00002960
        /*0598*/ 	.word	0x000000ff
        /*059c*/ 	.word	0x00000000
        /*05a0*/ 	.short	0x010a
        /*05a2*/ 	.byte	0x04
	.zero		1


	//   ....[74]....
        /*05a4*/ 	.word	0x000029f0
        /*05a8*/ 	.word	0x000000ff
        /*05ac*/ 	.word	0x00000000
        /*05b0*/ 	.short	0x010a
        /*05b2*/ 	.byte	0x04
	.zero		1


	//   ....[75]....
        /*05b4*/ 	.word	0x00002a80
        /*05b8*/ 	.word	0x000000ff
        /*05bc*/ 	.word	0x00000000
        /*05c0*/ 	.short	0x010a
        /*05c2*/ 	.byte	0x04
	.zero		1


	//   ....[76]....
        /*05c4*/ 	.word	0x00002b10
        /*05c8*/ 	.word	0x000000ff
        /*05cc*/ 	.word	0x00000000
        /*05d0*/ 	.short	0x010a
        /*05d2*/ 	.byte	0x04
	.zero		1


	//   ....[77]....
        /*05d4*/ 	.word	0x00002ba0
        /*05d8*/ 	.word	0x000000ff
        /*05dc*/ 	.word	0x00000000
        /*05e0*/ 	.short	0x010a
        /*05e2*/ 	.byte	0x04
	.zero		1


	//   ....[78]....
        /*05e4*/ 	.word	0x00002c30
        /*05e8*/ 	.word	0x000000ff
        /*05ec*/ 	.word	0x00000000
        /*05f0*/ 	.short	0x010a
        /*05f2*/ 	.byte	0x04
	.zero		1


	//   ....[79]....
        /*05f4*/ 	.word	0x00002cc0
        /*05f8*/ 	.word	0x000000ff
        /*05fc*/ 	.word	0x00000000
        /*0600*/ 	.short	0x010a
        /*0602*/ 	.byte	0x04
	.zero		1


	//   ....[80]....
        /*0604*/ 	.word	0x00002d50
        /*0608*/ 	.word	0x000000ff
        /*060c*/ 	.word	0x00000000
        /*0610*/ 	.short	0x010a
        /*0612*/ 	.byte	0x04
	.zero		1


	//   ....[81]....
        /*0614*/ 	.word	0x00002de0
        /*0618*/ 	.word	0x000000ff
        /*061c*/ 	.word	0x00000000
        /*0620*/ 	.short	0x010a
        /*0622*/ 	.byte	0x04
	.zero		1


	//   ....[82]....
        /*0624*/ 	.word	0x00002e70
        /*0628*/ 	.word	0x000000ff
        /*062c*/ 	.word	0x00000000
        /*0630*/ 	.short	0x010a
        /*0632*/ 	.byte	0x04
	.zero		1


	//   ....[83]....
        /*0634*/ 	.word	0x00002f00
        /*0638*/ 	.word	0x000000ff
        /*063c*/ 	.word	0x00000000
        /*0640*/ 	.short	0x010a
        /*0642*/ 	.byte	0x04
	.zero		1


	//   ....[84]....
        /*0644*/ 	.word	0x00002f90
        /*0648*/ 	.word	0x000000ff
        /*064c*/ 	.word	0x00000000
        /*0650*/ 	.short	0x010a
        /*0652*/ 	.byte	0x04
	.zero		1


	//   ....[85]....
        /*0654*/ 	.word	0x00003020
        /*0658*/ 	.word	0x000000ff
        /*065c*/ 	.word	0x00000000
        /*0660*/ 	.short	0x010a
        /*0662*/ 	.byte	0x04
	.zero		1


	//   ....[86]....
        /*0664*/ 	.word	0x000030c0
        /*0668*/ 	.word	0x00000000
        /*066c*/ 	.word	0x00000000
        /*0670*/ 	.short	0x010a
        /*0672*/ 	.byte	0xff
	.zero		1


	//   ....[87]....
        /*0674*/ 	.word	0x000031f0
        /*0678*/ 	.word	0x00000000
        /*067c*/ 	.word	0x000001b0
        /*0680*/ 	.short	0x010a
        /*0682*/ 	.byte	0xff
	.zero		1


	//   ....[88]....
        /*0684*/ 	.word	0x00003260
        /*0688*/ 	.word	0x00000000
        /*068c*/ 	.word	0x00000000
        /*0690*/ 	.short	0x0101
        /*0692*/ 	.byte	0xff
	.zero		1


	//   ....[89]....
        /*0694*/ 	.word	0x00003280
        /*0698*/ 	.word	0x000000ff
        /*069c*/ 	.word	0x00000160
        /*06a0*/ 	.short	0x010a
        /*06a2*/ 	.byte	0x05
	.zero		1


	//   ....[90]....
        /*06a4*/ 	.word	0x000033a0
        /*06a8*/ 	.word	0x00000000
        /*06ac*/ 	.word	0x00000150
        /*06b0*/ 	.short	0x010a
        /*06b2*/ 	.byte	0xff
	.zero		1


	//   ....[91]....
        /*06b4*/ 	.word	0x000034a0
        /*06b8*/ 	.word	0x00000000
        /*06bc*/ 	.word	0x00000000
        /*06c0*/ 	.short	0x0101
        /*06c2*/ 	.byte	0xff
	.zero		1


	//   ....[92]....
        /*06c4*/ 	.word	0x00003530
        /*06c8*/ 	.word	0x000000ff
        /*06cc*/ 	.word	0x00000160
        /*06d0*/ 	.short	0x0106
        /*06d2*/ 	.byte	0x05
	.zero		1


	//   ....[93]....
        /*06d4*/ 	.word	0x00003550
        /*06d8*/ 	.word	0x000000ff
        /*06dc*/ 	.word	0x00000160
        /*06e0*/ 	.short	0x010a
        /*06e2*/ 	.byte	0x05
	.zero		1


	//   ....[94]....
        /*06e4*/ 	.word	0x000035e0
        /*06e8*/ 	.word	0x000000ff
        /*06ec*/ 	.word	0x00000160
        /*06f0*/ 	.short	0x0106
        /*06f2*/ 	.byte	0x04
	.zero		1


	//   ....[95]....
        /*06f4*/ 	.word	0x00003620
        /*06f8*/ 	.word	0x00000000
        /*06fc*/ 	.word	0x00000160
        /*0700*/ 	.short	0x010a
        /*0702*/ 	.byte	0xff
	.zero		1


	//   ....[96]....
        /*0704*/ 	.word	0x00003860
        /*0708*/ 	.word	0x000000ff
        /*070c*/ 	.word	0x00000008
        /*0710*/ 	.short	0x010a
        /*0712*/ 	.byte	0x05
	.zero		1


	//   ....[97]....
        /*0714*/ 	.word	0x00003880
        /*0718*/ 	.word	0x000000ff
        /*071c*/ 	.word	0x00000008
        /*0720*/ 	.short	0x010a
        /*0722*/ 	.byte	0x05
	.zero		1


	//   ....[98]....
        /*0724*/ 	.word	0x00003a10
        /*0728*/ 	.word	0x000000ff
        /*072c*/ 	.word	0x00000008
        /*0730*/ 	.short	0x010a
        /*0732*/ 	.byte	0x05
	.zero		1


	//   ....[99]....
        /*0734*/ 	.word	0x00003a30
        /*0738*/ 	.word	0x000000ff
        /*073c*/ 	.word	0x00000008
        /*0740*/ 	.short	0x010a
        /*0742*/ 	.byte	0x05
	.zero		1


	//   ....[100]....
        /*0744*/ 	.word	0x00003af0
        /*0748*/ 	.word	0x000000ff
        /*074c*/ 	.word	0x00000000
        /*0750*/ 	.short	0x0101
        /*0752*/ 	.byte	0x04
	.zero		1


	//   ....[101]....
        /*0754*/ 	.word	0x00003e30
        /*0758*/ 	.word	0x00000000
        /*075c*/ 	.word	0x00000150
        /*0760*/ 	.short	0x010a
        /*0762*/ 	.byte	0xff
	.zero		1


	//   ....[102]....
        /*0764*/ 	.word	0x00003ef0
        /*0768*/ 	.word	0x00000000
        /*076c*/ 	.word	0x00000000
        /*0770*/ 	.short	0x0101
        /*0772*/ 	.byte	0xff
	.zero		1


	//   ....[103]....
        /*0774*/ 	.word	0x00003fb0
        /*0778*/ 	.word	0x000000ff
        /*077c*/ 	.word	0x00000000
        /*0780*/ 	.short	0x010a
        /*0782*/ 	.byte	0x08
	.zero		1


	//   ....[104]....
        /*0784*/ 	.word	0x00003fc0
        /*0788*/ 	.word	0x000000ff
        /*078c*/ 	.word	0x00000190
        /*0790*/ 	.short	0x010a
        /*0792*/ 	.byte	0x09
	.zero		1


	//   ....[105]....
        /*0794*/ 	.word	0x00004070
        /*0798*/ 	.word	0x000000ff
        /*079c*/ 	.word	0x00000000
        /*07a0*/ 	.short	0x010a
        /*07a2*/ 	.byte	0x08
	.zero		1


	//   ....[106]....
        /*07a4*/ 	.word	0x000041a0
        /*07a8*/ 	.word	0x000000ff
        /*07ac*/ 	.word	0x00000000
        /*07b0*/ 	.short	0x010a
        /*07b2*/ 	.byte	0x1e
	.zero		1


	//   ....[107]....
        /*07b4*/ 	.word	0x000044a0
        /*07b8*/ 	.word	0x000000ff
        /*07bc*/ 	.word	0x00000000
        /*07c0*/ 	.short	0x010a
        /*07c2*/ 	.byte	0x08
	.zero		1


	//   ....[108]....
        /*07c4*/ 	.word	0x00004530
        /*07c8*/ 	.word	0x000000ff
        /*07cc*/ 	.word	0x00000000
        /*07d0*/ 	.short	0x010a
        /*07d2*/ 	.byte	0x08
	.zero		1


	//   ....[109]....
        /*07d4*/ 	.word	0x000045c0
        /*07d8*/ 	.word	0x000000ff
        /*07dc*/ 	.word	0x00000000
        /*07e0*/ 	.short	0x010a
        /*07e2*/ 	.byte	0x08
	.zero		1


	//   ....[110]....
        /*07e4*/ 	.word	0x00004660
        /*07e8*/ 	.word	0x00000000
        /*07ec*/ 	.word	0x00000000
        /*07f0*/ 	.short	0x010a
        /*07f2*/ 	.byte	0xff
	.zero		1


	//   ....[111]....
        /*07f4*/ 	.word	0x000046a0
        /*07f8*/ 	.word	0x00000000
        /*07fc*/ 	.word	0x00000000
        /*0800*/ 	.short	0x010a
        /*0802*/ 	.byte	0xff
	.zero		1


	//   ....[112]....
        /*0804*/ 	.word	0x00004710
        /*0808*/ 	.word	0x000000ff
        /*080c*/ 	.word	0x00000000
        /*0810*/ 	.short	0x0101
        /*0812*/ 	.byte	0x07
	.zero		1


	//   ....[113]....
        /*0814*/ 	.word	0x00004750
        /*0818*/ 	.word	0x000000ff
        /*081c*/ 	.word	0x000001d0
        /*0820*/ 	.short	0x010a
        /*0822*/ 	.byte	0x05
	.zero		1


	//   ....[114]....
        /*0824*/ 	.word	0x000047c0
        /*0828*/ 	.word	0x000000ff
        /*082c*/ 	.word	0x00000000
        /*0830*/ 	.short	0x0101
        /*0832*/ 	.byte	0x07
	.zero		1


	//   ....[115]....
        /*0834*/ 	.word	0x00004bb0
        /*0838*/ 	.word	0x00000000
        /*083c*/ 	.word	0x00000150
        /*0840*/ 	.short	0x010a
        /*0842*/ 	.byte	0xff
	.zero		1


	//   ....[116]....
        /*0844*/ 	.word	0x00004c70
        /*0848*/ 	.word	0x00000000
        /*084c*/ 	.word	0x00000000
        /*0850*/ 	.short	0x0101
        /*0852*/ 	.byte	0xff
	.zero		1


	//   ....[117]....
        /*0854*/ 	.word	0x00004f90
        /*0858*/ 	.word	0x000000ff
        /*085c*/ 	.word	0x00000148
        /*0860*/ 	.short	0x010a
        /*0862*/ 	.byte	0x0d
	.zero		1


	//   ....[118]....
        /*0864*/ 	.word	0x000051b0
        /*0868*/ 	.word	0x000000ff
        /*086c*/ 	.word	0x00000128
        /*0870*/ 	.short	0x010a
        /*0872*/ 	.byte	0x10
	.zero		1


	//   ....[119]....
        /*0874*/ 	.word	0x00005430
        /*0878*/ 	.word	0x000000ff
        /*087c*/ 	.word	0x00000110
        /*0880*/ 	.short	0x010b
        /*0882*/ 	.byte	0x10
	.zero		1


	//   ....[120]....
        /*0884*/ 	.word	0x000054a0
        /*0888*/ 	.word	0x000000ff
        /*088c*/ 	.word	0x00000000
        /*0890*/ 	.short	0x0101
        /*0892*/ 	.byte	0x11
	.zero		1


	//   ....[121]....
        /*0894*/ 	.word	0x000054b0
        /*0898*/ 	.word	0x000000ff
        /*089c*/ 	.word	0x00000128
        /*08a0*/ 	.short	0x010a
        /*08a2*/ 	.byte	0x0e
	.zero		1


	//   ....[122]....
        /*08a4*/ 	.word	0x00005760
        /*08a8*/ 	.word	0x000000ff
        /*08ac*/ 	.word	0x00000110
        /*08b0*/ 	.short	0x010b
        /*08b2*/ 	.byte	0x0e
	.zero		1


	//   ....[123]....
        /*08b4*/ 	.word	0x000057d0
        /*08b8*/ 	.word	0x000000ff
        /*08bc*/ 	.word	0x00000000
        /*08c0*/ 	.short	0x0101
        /*08c2*/ 	.byte	0x15
	.zero		1


	//   ....[124]....
        /*08c4*/ 	.word	0x00005820
        /*08c8*/ 	.word	0x000000ff
        /*08cc*/ 	.word	0x00000000
        /*08d0*/ 	.short	0x010a
        /*08d2*/ 	.byte	0x04
	.zero		1


	//   ....[125]....
        /*08d4*/ 	.word	0x000058b0
        /*08d8*/ 	.word	0x000000ff
        /*08dc*/ 	.word	0x00000000
        /*08e0*/ 	.short	0x010a
        /*08e2*/ 	.byte	0x04
	.zero		1


	//   ....[126]....
        /*08e4*/ 	.word	0x00005950
        /*08e8*/ 	.word	0x00000000
        /*08ec*/ 	.word	0x00000000
        /*08f0*/ 	.short	0x010a
        /*08f2*/ 	.byte	0xff
	.zero		1


	//   ....[127]....
        /*08f4*/ 	.word	0x00005c20
        /*08f8*/ 	.word	0x00000000
        /*08fc*/ 	.word	0x00000150
        /*0900*/ 	.short	0x010a
        /*0902*/ 	.byte	0xff
	.zero		1


	//   ....[128]....
        /*0904*/ 	.word	0x00005ce0
        /*0908*/ 	.word	0x00000000
        /*090c*/ 	.word	0x00000000
        /*0910*/ 	.short	0x0101
        /*0912*/ 	.byte	0xff
	.zero		1


	//   ....[129]....
        /*0914*/ 	.word	0x000067e0
        /*0918*/ 	.word	0x00000002
        /*091c*/ 	.word	0x00000110
        /*0920*/ 	.short	0x010a
        /*0922*/ 	.byte	0xff
	.zero		1


	//   ....[130]....
        /*0924*/ 	.word	0x00006830
        /*0928*/ 	.word	0x00000010
        /*092c*/ 	.word	0x00000170
        /*0930*/ 	.short	0x010a
        /*0932*/ 	.byte	0xff
	.zero		1


	//   ....[131]....
        /*0934*/ 	.word	0x00006ab0
        /*0938*/ 	.word	0x00000044
        /*093c*/ 	.word	0x00000110
        /*0940*/ 	.short	0x010a
        /*0942*/ 	.byte	0xff
	.zero		1


	//   ....[132]....
        /*0944*/ 	.word	0x00006c20
        /*0948*/ 	.word	0x0000003d
        /*094c*/ 	.word	0x00000170
        /*0950*/ 	.short	0x010a
        /*0952*/ 	.byte	0xff
	.zero		1


	//   ....[133]....
        /*0954*/ 	.word	0x00006ef0
        /*0958*/ 	.word	0x0000003d
        /*095c*/ 	.word	0x00000000
        /*0960*/ 	.short	0x0101
        /*0962*/ 	.byte	0xff
	.zero		1


	//   ....[134]....
        /*0964*/ 	.word	0x00008fc0
        /*0968*/ 	.word	0x00000000
        /*096c*/ 	.word	0x00000000
        /*0970*/ 	.short	0x0101
        /*0972*/ 	.byte	0xff
	.zero		1


	//   ....[135]....
        /*0974*/ 	.word	0x00009050
        /*0978*/ 	.word	0x00000002
        /*097c*/ 	.word	0x00000110
        /*0980*/ 	.short	0x010a
        /*0982*/ 	.byte	0xff
	.zero		1


	//   ....[136]....
        /*0984*/ 	.word	0x000092e0
        /*0988*/ 	.word	0x00000000
        /*098c*/ 	.word	0x00000000
        /*0990*/ 	.short	0x0101
        /*0992*/ 	.byte	0xff
	.zero		1


	//   ....[137]....
        /*0994*/ 	.word	0x00009300
        /*0998*/ 	.word	0x00000002
        /*099c*/ 	.word	0x000001c0
        /*09a0*/ 	.short	0x010a
        /*09a2*/ 	.byte	0xff
	.zero		1


	//   ....[138]....
        /*09a4*/ 	.word	0x00009360
        /*09a8*/ 	.word	0x00000002
        /*09ac*/ 	.word	0x00000088
        /*09b0*/ 	.short	0x010a
        /*09b2*/ 	.byte	0xff
	.zero		1


	//   ....[139]....
        /*09b4*/ 	.word	0x000093c0
        /*09b8*/ 	.word	0x00000002
        /*09bc*/ 	.word	0x00000088
        /*09c0*/ 	.short	0x010a
        /*09c2*/ 	.byte	0xff
	.zero		1


	//   ....[140]....
        /*09c4*/ 	.word	0x00009410
        /*09c8*/ 	.word	0x00000002
        /*09cc*/ 	.word	0x00000150
        /*09d0*/ 	.short	0x010a
        /*09d2*/ 	.byte	0xff
	.zero		1


	//   ....[141]....
        /*09d4*/ 	.word	0x00009470
        /*09d8*/ 	.word	0x00000000
        /*09dc*/ 	.word	0x00000000
        /*09e0*/ 	.short	0x010a
        /*09e2*/ 	.byte	0xff
	.zero		1


	//   ....[142]....
        /*09e4*/ 	.word	0x000094d0
        /*09e8*/ 	.word	0x00000000
        /*09ec*/ 	.word	0x00000000
        /*09f0*/ 	.short	0x010a
        /*09f2*/ 	.byte	0xff
	.zero		1


	//   ....[143]....
        /*09f4*/ 	.word	0x00009530
        /*09f8*/ 	.word	0x00000000
        /*09fc*/ 	.word	0x00000000
        /*0a00*/ 	.short	0x010a
        /*0a02*/ 	.byte	0xff
	.zero		1


	//   ....[144]....
        /*0a04*/ 	.word	0x00009590
        /*0a08*/ 	.word	0x00000000
        /*0a0c*/ 	.word	0x00000000
        /*0a10*/ 	.short	0x010a
        /*0a12*/ 	.byte	0xff
	.zero		1


	//   ....[145]....
        /*0a14*/ 	.word	0x000095f0
        /*0a18*/ 	.word	0x00000000
        /*0a1c*/ 	.word	0x00000000
        /*0a20*/ 	.short	0x010a
        /*0a22*/ 	.byte	0xff
	.zero		1


	//   ....[146]....
        /*0a24*/ 	.word	0x00009650
        /*0a28*/ 	.word	0x00000000
        /*0a2c*/ 	.word	0x00000000
        /*0a30*/ 	.short	0x010a
        /*0a32*/ 	.byte	0xff
	.zero		1


	//   ....[147]....
        /*0a34*/ 	.word	0x000096b0
        /*0a38*/ 	.word	0x00000000
        /*0a3c*/ 	.word	0x00000000
        /*0a40*/ 	.short	0x010a
        /*0a42*/ 	.byte	0xff
	.zero		1


	//   ....[148]....
        /*0a44*/ 	.word	0x00009710
        /*0a48*/ 	.word	0x00000000
        /*0a4c*/ 	.word	0x00000000
        /*0a50*/ 	.short	0x010a
        /*0a52*/ 	.byte	0xff
	.zero		1


	//   ....[149]....
        /*0a54*/ 	.word	0x00009770
        /*0a58*/ 	.word	0x00000000
        /*0a5c*/ 	.word	0x00000000
        /*0a60*/ 	.short	0x010a
        /*0a62*/ 	.byte	0xff
	.zero		1


	//   ....[150]....
        /*0a64*/ 	.word	0x000097d0
        /*0a68*/ 	.word	0x00000000
        /*0a6c*/ 	.word	0x00000000
        /*0a70*/ 	.short	0x010a
        /*0a72*/ 	.byte	0xff
	.zero		1


	//   ....[151]....
        /*0a74*/ 	.word	0x00009830
        /*0a78*/ 	.word	0x00000000
        /*0a7c*/ 	.word	0x00000000
        /*0a80*/ 	.short	0x010a
        /*0a82*/ 	.byte	0xff
	.zero		1


	//   ....[152]....
        /*0a84*/ 	.word	0x00009890
        /*0a88*/ 	.word	0x00000000
        /*0a8c*/ 	.word	0x00000000
        /*0a90*/ 	.short	0x010a
        /*0a92*/ 	.byte	0xff
	.zero		1


	//   ....[153]....
        /*0a94*/ 	.word	0x000098f0
        /*0a98*/ 	.word	0x00000000
        /*0a9c*/ 	.word	0x00000000
        /*0aa0*/ 	.short	0x010a
        /*0aa2*/ 	.byte	0xff
	.zero		1


	//   ....[154]....
        /*0aa4*/ 	.word	0x00009950
        /*0aa8*/ 	.word	0x00000000
        /*0aac*/ 	.word	0x00000000
        /*0ab0*/ 	.short	0x010a
        /*0ab2*/ 	.byte	0xff
	.zero		1


	//   ....[155]....
        /*0ab4*/ 	.word	0x000099b0
        /*0ab8*/ 	.word	0x00000000
        /*0abc*/ 	.word	0x00000000
        /*0ac0*/ 	.short	0x010a
        /*0ac2*/ 	.byte	0xff
	.zero		1


	//   ....[156]....
        /*0ac4*/ 	.word	0x00009a10
        /*0ac8*/ 	.word	0x00000000
        /*0acc*/ 	.word	0x00000000
        /*0ad0*/ 	.short	0x010a
        /*0ad2*/ 	.byte	0xff
	.zero		1


	//   ....[157]....
        /*0ad4*/ 	.word	0x00009a60
        /*0ad8*/ 	.word	0x00000000
        /*0adc*/ 	.word	0x000001b0
        /*0ae0*/ 	.short	0x010a
        /*0ae2*/ 	.byte	0xff
	.zero		1


	//   ....[158]....
        /*0ae4*/ 	.word	0x00009ac0
        /*0ae8*/ 	.word	0x00000000
        /*0aec*/ 	.word	0x00000160
        /*0af0*/ 	.short	0x010a
        /*0af2*/ 	.byte	0xff
	.zero		1


	//   ....[159]....
        /*0af4*/ 	.word	0x00009b10
        /*0af8*/ 	.word	0x00000000
        /*0afc*/ 	.word	0x00000150
        /*0b00*/ 	.short	0x010a
        /*0b02*/ 	.byte	0xff
	.zero		1


	//   ....[160]....
        /*0b04*/ 	.word	0x00009b70
        /*0b08*/ 	.word	0x00000000
        /*0b0c*/ 	.word	0x00000160
        /*0b10*/ 	.short	0x010a
        /*0b12*/ 	.byte	0xff
	.zero		1


	//   ....[161]....
        /*0b14*/ 	.word	0x00009bd0
        /*0b18*/ 	.word	0x00000004
        /*0b1c*/ 	.word	0x00000008
        /*0b20*/ 	.short	0x010a
        /*0b22*/ 	.byte	0xff
	.zero		1


	//   ....[162]....
        /*0b24*/ 	.word	0x00009cb0
        /*0b28*/ 	.word	0x00000002
        /*0b2c*/ 	.word	0x00000008
        /*0b30*/ 	.short	0x010a
        /*0b32*/ 	.byte	0xff
	.zero		1


	//   ....[163]....
        /*0b34*/ 	.word	0x00009d00
        /*0b38*/ 	.word	0x00000000
        /*0b3c*/ 	.word	0x00000150
        /*0b40*/ 	.short	0x010a
        /*0b42*/ 	.byte	0xff
	.zero		1


	//   ....[164]....
        /*0b44*/ 	.word	0x00009d60
        /*0b48*/ 	.word	0x00000000
        /*0b4c*/ 	.word	0x00000190
        /*0b50*/ 	.short	0x010a
        /*0b52*/ 	.byte	0xff
	.zero		1


	//   ....[165]....
        /*0b54*/ 	.word	0x00009dc0
        /*0b58*/ 	.word	0x00000000
        /*0b5c*/ 	.word	0x00000000
        /*0b60*/ 	.short	0x010a
        /*0b62*/ 	.byte	0xff
	.zero		1


	//   ....[166]....
        /*0b64*/ 	.word	0x00009e20
        /*0b68*/ 	.word	0x00000000
        /*0b6c*/ 	.word	0x00000000
        /*0b70*/ 	.short	0x010a
        /*0b72*/ 	.byte	0xff
	.zero		1


	//   ....[167]....
        /*0b74*/ 	.word	0x00009e80
        /*0b78*/ 	.word	0x00000000
        /*0b7c*/ 	.word	0x00000000
        /*0b80*/ 	.short	0x010a
        /*0b82*/ 	.byte	0xff
	.zero		1


	//   ....[168]....
        /*0b84*/ 	.word	0x00009ee0
        /*0b88*/ 	.word	0x00000000
        /*0b8c*/ 	.word	0x00000000
        /*0b90*/ 	.short	0x010a
        /*0b92*/ 	.byte	0xff
	.zero		1


	//   ....[169]....
        /*0b94*/ 	.word	0x00009f40
        /*0b98*/ 	.word	0x00000000
        /*0b9c*/ 	.word	0x000001d0
        /*0ba0*/ 	.short	0x010a
        /*0ba2*/ 	.byte	0xff
	.zero		1


	//   ....[170]....
        /*0ba4*/ 	.word	0x00009f90
        /*0ba8*/ 	.word	0x00000000
        /*0bac*/ 	.word	0x00000150
        /*0bb0*/ 	.short	0x010a
        /*0bb2*/ 	.byte	0xff
	.zero		1


	//   ....[171]....
        /*0bb4*/ 	.word	0x00009ff0
        /*0bb8*/ 	.word	0x00000000
        /*0bbc*/ 	.word	0x00000148
        /*0bc0*/ 	.short	0x010a
        /*0bc2*/ 	.byte	0xff
	.zero		1


	//   ....[172]....
        /*0bc4*/ 	.word	0x0000a050
        /*0bc8*/ 	.word	0x00000000
        /*0bcc*/ 	.word	0x00000128
        /*0bd0*/ 	.short	0x010a
        /*0bd2*/ 	.byte	0xff
	.zero		1


	//   ....[173]....
        /*0bd4*/ 	.word	0x0000a0b0
        /*0bd8*/ 	.word	0x00000000
        /*0bdc*/ 	.word	0x00000128
        /*0be0*/ 	.short	0x010a
        /*0be2*/ 	.byte	0xff
	.zero		1


	//   ....[174]....
        /*0be4*/ 	.word	0x0000a110
        /*0be8*/ 	.word	0x00000000
        /*0bec*/ 	.word	0x00000000
        /*0bf0*/ 	.short	0x010a
        /*0bf2*/ 	.byte	0xff
	.zero		1


	//   ....[175]....
        /*0bf4*/ 	.word	0x0000a170
        /*0bf8*/ 	.word	0x00000000
        /*0bfc*/ 	.word	0x00000000
        /*0c00*/ 	.short	0x010a
        /*0c02*/ 	.byte	0xff
	.zero		1


	//   ....[176]....
        /*0c04*/ 	.word	0x0000a1c0
        /*0c08*/ 	.word	0x00000000
        /*0c0c*/ 	.word	0x00000150
        /*0c10*/ 	.short	0x010a
        /*0c12*/ 	.byte	0xff
	.zero		1


	//   ....[177]....
        /*0c14*/ 	.word	0x0000a210
        /*0c18*/ 	.word	0x00000044
        /*0c1c*/ 	.word	0x00000110
        /*0c20*/ 	.short	0x010a
        /*0c22*/ 	.byte	0xff
	.zero		1


	//   ....[178]....
        /*0c24*/ 	.word	0x0000a260
        /*0c28*/ 	.word	0x0000003d
        /*0c2c*/ 	.word	0x00000170
        /*0c30*/ 	.short	0x010a
        /*0c32*/ 	.byte	0xff
	.zero		1


	//----- nvinfo : EIATTR_NUM_MBARRIERS
	.align		4
.L_47:
        /*0c34*/ 	.byte	0x03, 0x38
        /*0c36*/ 	.short	0x003b


	//----- nvinfo : EIATTR_EXIT_INSTR_OFFSETS
	.align		4
        /*0c38*/ 	.byte	0x04, 0x1c
        /*0c3a*/ 	.short	(.L_49 - .L_48)


	//   ....[0]....
.L_48:
        /*0c3c*/ 	.word	0x000030f0


	//   ....[1]....
        /*0c40*/ 	.word	0x000035f0


	//   ....[2]....
        /*0c44*/ 	.word	0x00003650


	//   ....[3]....
        /*0c48*/ 	.word	0x000049d0


	//   ....[4]....
        /*0c4c*/ 	.word	0x00005980


	//   ....[5]....
        /*0c50*/ 	.word	0x000059c0


	//   ....[6]....
        /*0c54*/ 	.word	0x000091c0


	//   ....[7]....
        /*0c58*/ 	.word	0x00009240


	//   ....[8]....
        /*0c5c*/ 	.word	0x00009270


	//   ....[9]....
        /*0c60*/ 	.word	0x000092f0


	//----- nvinfo : EIATTR_MAX_THREADS
	.align		4
.L_49:
        /*0c64*/ 	.byte	0x04, 0x05
        /*0c66*/ 	.short	(.L_51 - .L_50)
.L_50:
        /*0c68*/ 	.word	0x00000100
        /*0c6c*/ 	.word	0x00000001
        /*0c70*/ 	.word	0x00000001


	//----- nvinfo : EIATTR_CRS_STACK_SIZE
	.align		4
.L_51:
        /*0c74*/ 	.byte	0x04, 0x1e
        /*0c76*/ 	.short	(.L_53 - .L_52)
.L_52:
        /*0c78*/ 	.word	0x00000000


	//----- nvinfo : EIATTR_CBANK_PARAM_SIZE
	.align		4
.L_53:
        /*0c7c*/ 	.byte	0x03, 0x19
        /*0c7e*/ 	.short	0x0800


	//----- nvinfo : EIATTR_PARAM_CBANK
	.align		4
        /*0c80*/ 	.byte	0x04, 0x0a
        /*0c82*/ 	.short	(.L_55 - .L_54)
	.align		4
.L_54:
        /*0c84*/ 	.word	index@(.nv.constant0._ZN7cutlass13device_kernelINS_4gemm6kernel13GemmUniversalIN4cute5tupleIJiiiiEEENS1_10collective13CollectiveMmaINS1_35MainloopSm100TmaUmmaWarpSpecializedILi17ELi2ELi4ENS5_IJNS4_1CILi2EEENSA_ILi1EEESC_EEEEENS5_IJNSA_ILi128EEENSA_ILi64EEESG_EEENS_6half_tENS5_IJlSC_lEEESI_SJ_NS4_8TiledMMAINS4_8MMA_AtomIJNS4_26SM100_MMA_F16BF16_2x1SM_SSISI_SI_fLi128ELi64ELNS4_4UMMA5MajorE0ELSO_0ELNSN_7ScaleInE0ELSP_0EEEEEENS4_6LayoutINS5_IJSC_SC_SC_EEENS5_IJNSA_ILi0EEESU_SU_EEEEENS5_IJNS4_10UnderscoreESX_SX_EEEEENS4_18SM100_TMA_2SM_LOADENS4_14ComposedLayoutINS4_7SwizzleILi3ELi4ELi3EEENS4_18smem_ptr_flag_bitsILi16EEENSS_INS5_IJNSA_ILi8EEESG_EEENS5_IJSG_SC_EEEEEEEvNS4_8identityES10_S1A_vS1B_EENS_8epilogue10collective18CollectiveEpilogueINS1D_23Sm100TmaWarpSpecializedILi3ELi2ELi16ELb1ELb0EEEJNS5_IJSG_SG_SG_EEENS5_IJNSS_ISG_SC_EENSS_INS5_IJNSA_ILi16EEESB_EEENS5_IJSC_NSA_ILi32EEEEEEEEEEESI_SJ_SI_SJ_NS1D_6fusion15FusionCallbacksIS1H_NS1Q_13LinCombEltActINS1D_6thread4GELUESI_fSI_fLNS_15FloatRoundStyleE2EEES1I_S1P_JEEENS4_5SM1004TMEM4LOAD26SM100_TMEM_LOAD_32dp32b16xENS4_13SM90_TMA_LOADENS11_INS12_ILi1ELi4ELi3EEES15_NSS_INS5_IJS16_S1K_EEENS5_IJS1K_SC_EEEEEEENS4_39AutoVectorizingCopyWithAssumedAlignmentILi128EEENS4_14SM90_TMA_STOREES27_S29_S29_EEEvvEEEEvNT_6ParamsE)
        /*0c88*/ 	.short	0x0380
        /*0c8a*/ 	.short	0x0800


	//----- nvinfo : EIATTR_SW_WAR
	.align		4
.L_55:
        /*0c8c*/ 	.byte	0x04, 0x36
        /*0c8e*/ 	.short	(.L_57 - .L_56)
.L_56:
        /*0c90*/ 	.word	0x00000008
.L_57:


//--------------------- .nv.callgraph             --------------------------
	.section	.nv.callgraph,"",@"SHT_CUDA_CALLGRAPH"
	.align	4
	.sectionentsize	8
	.align		4
        /*0000*/ 	.word	0x00000000
	.align		4
        /*0004*/ 	.word	0xffffffff
	.align		4
        /*0008*/ 	.word	index@(_ZN7cutlass13device_kernelINS_4gemm6kernel13GemmUniversalIN4cute5tupleIJiiiiEEENS1_10collective13CollectiveMmaINS1_35MainloopSm100TmaUmmaWarpSpecializedILi17ELi2ELi4ENS5_IJNS4_1CILi2EEENSA_ILi1EEESC_EEEEENS5_IJNSA_ILi128EEENSA_ILi64EEESG_EEENS_6half_tENS5_IJlSC_lEEESI_SJ_NS4_8TiledMMAINS4_8MMA_AtomIJNS4_26SM100_MMA_F16BF16_2x1SM_SSISI_SI_fLi128ELi64ELNS4_4UMMA5MajorE0ELSO_0ELNSN_7ScaleInE0ELSP_0EEEEEENS4_6LayoutINS5_IJSC_SC_SC_EEENS5_IJNSA_ILi0EEESU_SU_EEEEENS5_IJNS4_10UnderscoreESX_SX_EEEEENS4_18SM100_TMA_2SM_LOADENS4_14ComposedLayoutINS4_7SwizzleILi3ELi4ELi3EEENS4_18smem_ptr_flag_bitsILi16EEENSS_INS5_IJNSA_ILi8EEESG_EEENS5_IJSG_SC_EEEEEEEvNS4_8identityES10_S1A_vS1B_EENS_8epilogue10collective18CollectiveEpilogueINS1D_23Sm100TmaWarpSpecializedILi3ELi2ELi16ELb1ELb0EEEJNS5_IJSG_SG_SG_EEENS5_IJNSS_ISG_SC_EENSS_INS5_IJNSA_ILi16EEESB_EEENS5_IJSC_NSA_ILi32EEEEEEEEEEESI_SJ_SI_SJ_NS1D_6fusion15FusionCallbacksIS1H_NS1Q_13LinCombEltActINS1D_6thread4GELUESI_fSI_fLNS_15FloatRoundStyleE2EEES1I_S1P_JEEENS4_5SM1004TMEM4LOAD26SM100_TMEM_LOAD_32dp32b16xENS4_13SM90_TMA_LOADENS11_INS12_ILi1ELi4ELi3EEES15_NSS_INS5_IJS16_S1K_EEENS5_IJS1K_SC_EEEEEEENS4_39AutoVectorizingCopyWithAssumedAlignmentILi128EEENS4_14SM90_TMA_STOREES27_S29_S29_EEEvvEEEEvNT_6ParamsE)
	.align		4
        /*000c*/ 	.word	index@(__assertfail)
	.align		4
        /*0010*/ 	.word	0x00000000
	.align		4
        /*0014*/ 	.word	0xfffffffe
	.align		4
        /*0018*/ 	.word	0x00000000
	.align		4
        /*001c*/ 	.word	0xfffffffd
	.align		4
        /*0020*/ 	.word	0x00000000
	.align		4
        /*0024*/ 	.word	0xfffffffc


//--------------------- .nv.constant4             --------------------------
	.section	.nv.constant4,"a",@progbits
	.align	8
	.align		8
.nv.constant4:
        /*0000*/ 	.dword	__assertfail
	.align		8
        /*0008*/ 	.dword	__unnamed_1
	.align		8
        /*0010*/ 	.dword	__unnamed_2
	.align		8
        /*0018*/ 	.dword	_ZN39_INTERNAL_6385b46c_4_k_cu_edecd15a_35854cuda3std3__45__cpo5beginE
	.align		8
        /*0020*/ 	.dword	_ZN39_INTERNAL_6385b46c_4_k_cu_edecd15a_35854cuda3std3__45__cpo3endE
	.align		8
        /*0028*/ 	.dword	_ZN39_INTERNAL_6385b46c_4_k_cu_edecd15a_35854cuda3std3__45__cpo6cbeginE
	.align		8
        /*0030*/ 	.dword	_ZN39_INTERNAL_6385b46c_4_k_cu_edecd15a_35854cuda3std3__45__cpo4cendE
	.align		8
        /*0038*/ 	.dword	_ZN39_INTERNAL_6385b46c_4_k_cu_edecd15a_35854cuda3std3__441_GLOBAL__N__6385b46c_4_k_cu_edecd15a_35856ignoreE
	.align		8
        /*0040*/ 	.dword	_ZN39_INTERNAL_6385b46c_4_k_cu_edecd15a_35854cuda3std3__419piecewise_constructE
	.align		8
        /*0048*/ 	.dword	_ZN39_INTERNAL_6385b46c_4_k_cu_edecd15a_35854cuda3std3__48in_placeE
	.align		8
        /*0050*/ 	.dword	_ZN39_INTERNAL_6385b46c_4_k_cu_edecd15a_35854cuda3std6ranges3__45__cpo4swapE
	.align		8
        /*0058*/ 	.dword	_ZN39_INTERNAL_6385b46c_4_k_cu_edecd15a_35854cuda3std6ranges3__45__cpo9iter_moveE
	.align		8
        /*0060*/ 	.dword	_ZN39_INTERNAL_6385b46c_4_k_cu_edecd15a_35854cute7productE
	.align		8
        /*0068*/ 	.dword	_ZN39_INTERNAL_6385b46c_4_k_cu_edecd15a_35854cute1_E
	.align		8
        /*0070*/ 	.dword	$str$25
	.align		8
        /*0078*/ 	.dword	$str$26
	.align		8
        /*0080*/ 	.dword	$str$27
	.align		8
        /*0088*/ 	.dword	$str$28


//--------------------- .text._ZN7cutlass13device_kernelINS_4gemm6kernel13GemmUniversalIN4cute5tupleIJiiiiEEENS1_10collective13CollectiveMmaINS1_35MainloopSm100TmaUmmaWarpSpecializedILi17ELi2ELi4ENS5_IJNS4_1CILi2EEENSA_ILi1EEESC_EEEEENS5_IJNSA_ILi128EEENSA_ILi64EEESG_EEENS_6half_tENS5_IJlSC_lEEESI_SJ_NS4_8TiledMMAINS4_8MMA_AtomIJNS4_26SM100_MMA_F16BF16_2x1SM_SSISI_SI_fLi128ELi64ELNS4_4UMMA5MajorE0ELSO_0ELNSN_7ScaleInE0ELSP_0EEEEEENS4_6LayoutINS5_IJSC_SC_SC_EEENS5_IJNSA_ILi0EEESU_SU_EEEEENS5_IJNS4_10UnderscoreESX_SX_EEEEENS4_18SM100_TMA_2SM_LOADENS4_14ComposedLayoutINS4_7SwizzleILi3ELi4ELi3EEENS4_18smem_ptr_flag_bitsILi16EEENSS_INS5_IJNSA_ILi8EEESG_EEENS5_IJSG_SC_EEEEEEEvNS4_8identityES10_S1A_vS1B_EENS_8epilogue10collective18CollectiveEpilogueINS1D_23Sm100TmaWarpSpecializedILi3ELi2ELi16ELb1ELb0EEEJNS5_IJSG_SG_SG_EEENS5_IJNSS_ISG_SC_EENSS_INS5_IJNSA_ILi16EEESB_EEENS5_IJSC_NSA_ILi32EEEEEEEEEEESI_SJ_SI_SJ_NS1D_6fusion15FusionCallbacksIS1H_NS1Q_13LinCombEltActINS1D_6thread4GELUESI_fSI_fLNS_15FloatRoundStyleE2EEES1I_S1P_JEEENS4_5SM1004TMEM4LOAD26SM100_TMEM_LOAD_32dp32b16xENS4_13SM90_TMA_LOADENS11_INS12_ILi1ELi4ELi3EEES15_NSS_INS5_IJS16_S1K_EEENS5_IJS1K_SC_EEEEEEENS4_39AutoVectorizingCopyWithAssumedAlignmentILi128EEENS4_14SM90_TMA_STOREES27_S29_S29_EEEvvEEEEvNT_6ParamsE --------------------------
	.section	.text._ZN7cutlass13device_kernelINS_4gemm6kernel13GemmUniversalIN4cute5tupleIJiiiiEEENS1_10collective13CollectiveMmaINS1_35MainloopSm100TmaUmmaWarpSpecializedILi17ELi2ELi4ENS5_IJNS4_1CILi2EEENSA_ILi1EEESC_EEEEENS5_IJNSA_ILi128EEENSA_ILi64EEESG_EEENS_6half_tENS5_IJlSC_lEEESI_SJ_NS4_8TiledMMAINS4_8MMA_AtomIJNS4_26SM100_MMA_F16BF16_2x1SM_SSISI_SI_fLi128ELi64ELNS4_4UMMA5MajorE0ELSO_0ELNSN_7ScaleInE0ELSP_0EEEEEENS4_6LayoutINS5_IJSC_SC_SC_EEENS5_IJNSA_ILi0EEESU_SU_EEEEENS5_IJNS4_10UnderscoreESX_SX_EEEEENS4_18SM100_TMA_2SM_LOADENS4_14ComposedLayoutINS4_7SwizzleILi3ELi4ELi3EEENS4_18smem_ptr_flag_bitsILi16EEENSS_INS5_IJNSA_ILi8EEESG_EEENS5_IJSG_SC_EEEEEEEvNS4_8identityES10_S1A_vS1B_EENS_8epilogue10collective18CollectiveEpilogueINS1D_23Sm100TmaWarpSpecializedILi3ELi2ELi16ELb1ELb0EEEJNS5_IJSG_SG_SG_EEENS5_IJNSS_ISG_SC_EENSS_INS5_IJNSA_ILi16EEESB_EEENS5_IJSC_NSA_ILi32EEEEEEEEEEESI_SJ_SI_SJ_NS1D_6fusion15FusionCallbacksIS1H_NS1Q_13LinCombEltActINS1D_6thread4GELUESI_fSI_fLNS_15FloatRoundStyleE2EEES1I_S1P_JEEENS4_5SM1004TMEM4LOAD26SM100_TMEM_LOAD_32dp32b16xENS4_13SM90_TMA_LOADENS11_INS12_ILi1ELi4ELi3EEES15_NSS_INS5_IJS16_S1K_EEENS5_IJS1K_SC_EEEEEEENS4_39AutoVectorizingCopyWithAssumedAlignmentILi128EEENS4_14SM90_TMA_STOREES27_S29_S29_EEEvvEEEEvNT_6ParamsE,"ax",@progbits
	.align	128
.text._ZN7cutlass13device_kernelINS_4gemm6kernel13GemmUniversalIN4cute5tupleIJiiiiEEENS1_10collective13CollectiveMmaINS1_35MainloopSm100TmaUmmaWarpSpecializedILi17ELi2ELi4ENS5_IJNS4_1CILi2EEENSA_ILi1EEESC_EEEEENS5_IJNSA_ILi128EEENSA_ILi64EEESG_EEENS_6half_tENS5_IJlSC_lEEESI_SJ_NS4_8TiledMMAINS4_8MMA_AtomIJNS4_26SM100_MMA_F16BF16_2x1SM_SSISI_SI_fLi128ELi64ELNS4_4UMMA5MajorE0ELSO_0ELNSN_7ScaleInE0ELSP_0EEEEEENS4_6LayoutINS5_IJSC_SC_SC_EEENS5_IJNSA_ILi0EEESU_SU_EEEEENS5_IJNS4_10UnderscoreESX_SX_EEEEENS4_18SM100_TMA_2SM_LOADENS4_14ComposedLayoutINS4_7SwizzleILi3ELi4ELi3EEENS4_18smem_ptr_flag_bitsILi16EEENSS_INS5_IJNSA_ILi8EEESG_EEENS5_IJSG_SC_EEEEEEEvNS4_8identityES10_S1A_vS1B_EENS_8epilogue10collective18CollectiveEpilogueINS1D_23Sm100TmaWarpSpecializedILi3ELi2ELi16ELb1ELb0EEEJNS5_IJSG_SG_SG_EEENS5_IJNSS_ISG_SC_EENSS_INS5_IJNSA_ILi16EEESB_EEENS5_IJSC_NSA_ILi32EEEEEEEEEEESI_SJ_SI_SJ_NS1D_6fusion15FusionCallbacksIS1H_NS1Q_13LinCombEltActINS1D_6thread4GELUESI_fSI_fLNS_15FloatRoundStyleE2EEES1I_S1P_JEEENS4_5SM1004TMEM4LOAD26SM100_TMEM_LOAD_32dp32b16xENS4_13SM90_TMA_LOADENS11_INS12_ILi1ELi4ELi3EEES15_NSS_INS5_IJS16_S1K_EEENS5_IJS1K_SC_EEEEEEENS4_39AutoVectorizingCopyWithAssumedAlignmentILi128EEENS4_14SM90_TMA_STOREES27_S29_S29_EEEvvEEEEvNT_6ParamsE:
        .type           _ZN7cutlass13device_kernelINS_4gemm6kernel13GemmUniversalIN4cute5tupleIJiiiiEEENS1_10collective13CollectiveMmaINS1_35MainloopSm100TmaUmmaWarpSpecializedILi17ELi2ELi4ENS5_IJNS4_1CILi2EEENSA_ILi1EEESC_EEEEENS5_IJNSA_ILi128EEENSA_ILi64EEESG_EEENS_6half_tENS5_IJlSC_lEEESI_SJ_NS4_8TiledMMAINS4_8MMA_AtomIJNS4_26SM100_MMA_F16BF16_2x1SM_SSISI_SI_fLi128ELi64ELNS4_4UMMA5MajorE0ELSO_0ELNSN_7ScaleInE0ELSP_0EEEEEENS4_6LayoutINS5_IJSC_SC_SC_EEENS5_IJNSA_ILi0EEESU_SU_EEEEENS5_IJNS4_10UnderscoreESX_SX_EEEEENS4_18SM100_TMA_2SM_LOADENS4_14ComposedLayoutINS4_7SwizzleILi3ELi4ELi3EEENS4_18smem_ptr_flag_bitsILi16EEENSS_INS5_IJNSA_ILi8EEESG_EEENS5_IJSG_SC_EEEEEEEvNS4_8identityES10_S1A_vS1B_EENS_8epilogue10collective18CollectiveEpilogueINS1D_23Sm100TmaWarpSpecializedILi3ELi2ELi16ELb1ELb0EEEJNS5_IJSG_SG_SG_EEENS5_IJNSS_ISG_SC_EENSS_INS5_IJNSA_ILi16EEESB_EEENS5_IJSC_NSA_ILi32EEEEEEEEEEESI_SJ_SI_SJ_NS1D_6fusion15FusionCallbacksIS1H_NS1Q_13LinCombEltActINS1D_6thread4GELUESI_fSI_fLNS_15FloatRoundStyleE2EEES1I_S1P_JEEENS4_5SM1004TMEM4LOAD26SM100_TMEM_LOAD_32dp32b16xENS4_13SM90_TMA_LOADENS11_INS12_ILi1ELi4ELi3EEES15_NSS_INS5_IJS16_S1K_EEENS5_IJS1K_SC_EEEEEEENS4_39AutoVectorizingCopyWithAssumedAlignmentILi128EEENS4_14SM90_TMA_STOREES27_S29_S29_EEEvvEEEEvNT_6ParamsE,@function
        .size           _ZN7cutlass13device_kernelINS_4gemm6kernel13GemmUniversalIN4cute5tupleIJiiiiEEENS1_10collective13CollectiveMmaINS1_35MainloopSm100TmaUmmaWarpSpecializedILi17ELi2ELi4ENS5_IJNS4_1CILi2EEENSA_ILi1EEESC_EEEEENS5_IJNSA_ILi128EEENSA_ILi64EEESG_EEENS_6half_tENS5_IJlSC_lEEESI_SJ_NS4_8TiledMMAINS4_8MMA_AtomIJNS4_26SM100_MMA_F16BF16_2x1SM_SSISI_SI_fLi128ELi64ELNS4_4UMMA5MajorE0ELSO_0ELNSN_7ScaleInE0ELSP_0EEEEEENS4_6LayoutINS5_IJSC_SC_SC_EEENS5_IJNSA_ILi0EEESU_SU_EEEEENS5_IJNS4_10UnderscoreESX_SX_EEEEENS4_18SM100_TMA_2SM_LOADENS4_14ComposedLayoutINS4_7SwizzleILi3ELi4ELi3EEENS4_18smem_ptr_flag_bitsILi16EEENSS_INS5_IJNSA_ILi8EEESG_EEENS5_IJSG_SC_EEEEEEEvNS4_8identityES10_S1A_vS1B_EENS_8epilogue10collective18CollectiveEpilogueINS1D_23Sm100TmaWarpSpecializedILi3ELi2ELi16ELb1ELb0EEEJNS5_IJSG_SG_SG_EEENS5_IJNSS_ISG_SC_EENSS_INS5_IJNSA_ILi16EEESB_EEENS5_IJSC_NSA_ILi32EEEEEEEEEEESI_SJ_SI_SJ_NS1D_6fusion15FusionCallbacksIS1H_NS1Q_13LinCombEltActINS1D_6thread4GELUESI_fSI_fLNS_15FloatRoundStyleE2EEES1I_S1P_JEEENS4_5SM1004TMEM4LOAD26SM100_TMEM_LOAD_32dp32b16xENS4_13SM90_TMA_LOADENS11_INS12_ILi1ELi4ELi3EEES15_NSS_INS5_IJS16_S1K_EEENS5_IJS1K_SC_EEEEEEENS4_39AutoVectorizingCopyWithAssumedAlignmentILi128EEENS4_14SM90_TMA_STOREES27_S29_S29_EEEvvEEEEvNT_6ParamsE,(.L_x_213 - _ZN7cutlass13device_kernelINS_4gemm6kernel13GemmUniversalIN4cute5tupleIJiiiiEEENS1_10collective13CollectiveMmaINS1_35MainloopSm100TmaUmmaWarpSpecializedILi17ELi2ELi4ENS5_IJNS4_1CILi2EEENSA_ILi1EEESC_EEEEENS5_IJNSA_ILi128EEENSA_ILi64EEESG_EEENS_6half_tENS5_IJlSC_lEEESI_SJ_NS4_8TiledMMAINS4_8MMA_AtomIJNS4_26SM100_MMA_F16BF16_2x1SM_SSISI_SI_fLi128ELi64ELNS4_4UMMA5MajorE0ELSO_0ELNSN_7ScaleInE0ELSP_0EEEEEENS4_6LayoutINS5_IJSC_SC_SC_EEENS5_IJNSA_ILi0EEESU_SU_EEEEENS5_IJNS4_10UnderscoreESX_SX_EEEEENS4_18SM100_TMA_2SM_LOADENS4_14ComposedLayoutINS4_7SwizzleILi3ELi4ELi3EEENS4_18smem_ptr_flag_bitsILi16EEENSS_INS5_IJNSA_ILi8EEESG_EEENS5_IJSG_SC_EEEEEEEvNS4_8identityES10_S1A_vS1B_EENS_8epilogue10collective18CollectiveEpilogueINS1D_23Sm100TmaWarpSpecializedILi3ELi2ELi16ELb1ELb0EEEJNS5_IJSG_SG_SG_EEENS5_IJNSS_ISG_SC_EENSS_INS5_IJNSA_ILi16EEESB_EEENS5_IJSC_NSA_ILi32EEEEEEEEEEESI_SJ_SI_SJ_NS1D_6fusion15FusionCallbacksIS1H_NS1Q_13LinCombEltActINS1D_6thread4GELUESI_fSI_fLNS_15FloatRoundStyleE2EEES1I_S1P_JEEENS4_5SM1004TMEM4LOAD26SM100_TMEM_LOAD_32dp32b16xENS4_13SM90_TMA_LOADENS11_INS12_ILi1ELi4ELi3EEES15_NSS_INS5_IJS16_S1K_EEENS5_IJS1K_SC_EEEEEEENS4_39AutoVectorizingCopyWithAssumedAlignmentILi128EEENS4_14SM90_TMA_STOREES27_S29_S29_EEEvvEEEEvNT_6ParamsE)
        .other          _ZN7cutlass13device_kernelINS_4gemm6kernel13GemmUniversalIN4cute5tupleIJiiiiEEENS1_10collective13CollectiveMmaINS1_35MainloopSm100TmaUmmaWarpSpecializedILi17ELi2ELi4ENS5_IJNS4_1CILi2EEENSA_ILi1EEESC_EEEEENS5_IJNSA_ILi128EEENSA_ILi64EEESG_EEENS_6half_tENS5_IJlSC_lEEESI_SJ_NS4_8TiledMMAINS4_8MMA_AtomIJNS4_26SM100_MMA_F16BF16_2x1SM_SSISI_SI_fLi128ELi64ELNS4_4UMMA5MajorE0ELSO_0ELNSN_7ScaleInE0ELSP_0EEEEEENS4_6LayoutINS5_IJSC_SC_SC_EEENS5_IJNSA_ILi0EEESU_SU_EEEEENS5_IJNS4_10UnderscoreESX_SX_EEEEENS4_18SM100_TMA_2SM_LOADENS4_14ComposedLayoutINS4_7SwizzleILi3ELi4ELi3EEENS4_18smem_ptr_flag_bitsILi16EEENSS_INS5_IJNSA_ILi8EEESG_EEENS5_IJSG_SC_EEEEEEEvNS4_8identityES10_S1A_vS1B_EENS_8epilogue10collective18CollectiveEpilogueINS1D_23Sm100TmaWarpSpecializedILi3ELi2ELi16ELb1ELb0EEEJNS5_IJSG_SG_SG_EEENS5_IJNSS_ISG_SC_EENSS_INS5_IJNSA_ILi16EEESB_EEENS5_IJSC_NSA_ILi32EEEEEEEEEEESI_SJ_SI_SJ_NS1D_6fusion15FusionCallbacksIS1H_NS1Q_13LinCombEltActINS1D_6thread4GELUESI_fSI_fLNS_15FloatRoundStyleE2EEES1I_S1P_JEEENS4_5SM1004TMEM4LOAD26SM100_TMEM_LOAD_32dp32b16xENS4_13SM90_TMA_LOADENS11_INS12_ILi1ELi4ELi3EEES15_NSS_INS5_IJS16_S1K_EEENS5_IJS1K_SC_EEEEEEENS4_39AutoVectorizingCopyWithAssumedAlignmentILi128EEENS4_14SM90_TMA_STOREES27_S29_S29_EEEvvEEEEvNT_6ParamsE,@"STO_CUDA_ENTRY STV_DEFAULT"
_ZN7cutlass13device_kernelINS_4gemm6kernel13GemmUniversalIN4cute5tupleIJiiiiEEENS1_10collective13CollectiveMmaINS1_35MainloopSm100TmaUmmaWarpSpecializedILi17ELi2ELi4ENS5_IJNS4_1CILi2EEENSA_ILi1EEESC_EEEEENS5_IJNSA_ILi128EEENSA_ILi64EEESG_EEENS_6half_tENS5_IJlSC_lEEESI_SJ_NS4_8TiledMMAINS4_8MMA_AtomIJNS4_26SM100_MMA_F16BF16_2x1SM_SSISI_SI_fLi128ELi64ELNS4_4UMMA5MajorE0ELSO_0ELNSN_7ScaleInE0ELSP_0EEEEEENS4_6LayoutINS5_IJSC_SC_SC_EEENS5_IJNSA_ILi0EEESU_SU_EEEEENS5_IJNS4_10UnderscoreESX_SX_EEEEENS4_18SM100_TMA_2SM_LOADENS4_14ComposedLayoutINS4_7SwizzleILi3ELi4ELi3EEENS4_18smem_ptr_flag_bitsILi16EEENSS_INS5_IJNSA_ILi8EEESG_EEENS5_IJSG_SC_EEEEEEEvNS4_8identityES10_S1A_vS1B_EENS_8epilogue10collective18CollectiveEpilogueINS1D_23Sm100TmaWarpSpecializedILi3ELi2ELi16ELb1ELb0EEEJNS5_IJSG_SG_SG_EEENS5_IJNSS_ISG_SC_EENSS_INS5_IJNSA_ILi16EEESB_EEENS5_IJSC_NSA_ILi32EEEEEEEEEEESI_SJ_SI_SJ_NS1D_6fusion15FusionCallbacksIS1H_NS1Q_13LinCombEltActINS1D_6thread4GELUESI_fSI_fLNS_15FloatRoundStyleE2EEES1I_S1P_JEEENS4_5SM1004TMEM4LOAD26SM100_TMEM_LOAD_32dp32b16xENS4_13SM90_TMA_LOADENS11_INS12_ILi1ELi4ELi3EEES15_NSS_INS5_IJS16_S1K_EEENS5_IJS1K_SC_EEEEEEENS4_39AutoVectorizingCopyWithAssumedAlignmentILi128EEENS4_14SM90_TMA_STOREES27_S29_S29_EEEvvEEEEvNT_6ParamsE:
[----:B------:R-:W1:Y:S01]  /*0000*/  LDC R1, c[0x0][0x37c] ;  /* 0x0000df00ff017b82 */ /* 0x000e620000000800 */
[----:B------:R-:W2:Y:S01]  /*0010*/  S2R R80, SR_TID.X ;  /* 0x0000000000507919 */ /* 0x000ea20000002100 */
[----:B------:R-:W3:Y:S06]  /*0020*/  LDCU.64 UR10, c[0x0][0x890] ;  /* 0x00011200ff0a77ac */ /* 0x000eec0008000a00 */
[----:B------:R-:W4:Y:S01]  /*0030*/  S2UR UR4, SR_CgaCtaId ;  /* 0x00000000000479c3 */ /* 0x000f220000008800 */
[----:B------:R-:W-:Y:S02]  /*0040*/  PRMT R60, RZ, 0x7610, R60 ;  /* 0x00007610ff3c7816 */ /* 0x000fe4000000003c */
[----:B------:R-:W-:Y:S01]  /*0050*/  ELECT P0, URZ, PT ;  /* 0x0000000000ff782f */ /* 0x000fe20003800000 */
[----:B------:R-:W1:Y:S01]  /*0060*/  LDCU.64 UR38, c[0x0][0x358] ;  /* 0x00006b00ff2677ac */ /* 0x000e620008000a00 */
[----:B---3--:R-:W-:-:S04]  /*0070*/  UISETP.NE.U32.AND UP2, UPT, UR10, URZ, UPT ;  /* 0x000000ff0a00728c */ /* 0x008fc8000bf45070 */
[----:B------:R-:W-:Y:S02]  /*0080*/  UISETP.NE.AND.EX UP2, UPT, UR11, URZ, UPT, UP2 ;  /* 0x000000ff0b00728c */ /* 0x000fe4000bf45320 */
[----:B----4-:R-:W-:Y:S02]  /*0090*/  ULOP3.LUT UR7, UR4, 0x1, URZ, 0xc0, !UPT ;  /* 0x0000000104077892 */ /* 0x010fe4000f8ec0ff */
[----:B------:R-:W-:Y:S01]  /*00a0*/  ULOP3.LUT UR6, UR4, 0x1, URZ, 0x3c, !UPT ;  /* 0x0000000104067892 */ /* 0x000fe2000f8e3cff */
[----:B--2---:R-:W-:-:S05]  /*00b0*/  SHF.R.U32.HI R81, RZ, 0x5, R80 ;  /* 0x00000005ff517819 */ /* 0x004fca0000011650 */
[----:B------:R-:W2:Y:S02]  /*00c0*/  SHFL.IDX PT, R0, R81, RZ, 0x1f ;  /* 0x00001fff51007589 */ /* 0x000ea400000e0000 */
[----:B--2---:R-:W-:Y:S01]  /*00d0*/  R2UR UR12, R0 ;  /* 0x00000000000c72ca */ /* 0x004fe200000e0000 */
[----:B-1----:R-:W-:Y:S05]  /*00e0*/  BRA.U UP2, `(.L_x_0) ;  /* 0x00000001022c7547 */ /* 0x002fea000b800000 */
[----:B------:R-:W1:Y:S02]  /*00f0*/  LDCU.64 UR8, c[0x0][0x888] ;  /* 0x00011100ff0877ac */ /* 0x000e640008000a00 */
[----:B-1----:R-:W-:-:S04]  /*0100*/  UISETP.NE.U32.AND UP0, UPT, UR8, URZ, UPT ;  /* 0x000000ff0800728c */ /* 0x002fc8000bf05070 */
[----:B------:R-:W-:-:S09]  /*0110*/  UISETP.NE.AND.EX UP0, UPT, UR9, URZ, UPT, UP0 ;  /* 0x000000ff0900728c */ /* 0x000fd2000bf05300 */
[----:B------:R-:W-:Y:S05]  /*0120*/  BRA.U !UP0, `(.L_x_1) ;  /* 0x0000000108107547 */ /* 0x000fea000b800000 */
[----:B------:R-:W1:Y:S02]  /*0130*/  LDC.64 R48, c[0x0][0x888] ;  /* 0x00022200ff307b82 */ /* 0x000e640000000a00 */
[----:B-1----:R1:W5:Y:S01]  /*0140*/  LDG.E R48, desc[UR38][R48.64] ;  /* 0x0000002630307981 */ /* 0x002362000c1e1900 */
[----:B------:R-:W-:Y:S01]  /*0150*/  HFMA2 R60, -RZ, RZ, 0, 5.9604644775390625e-08 ;  /* 0x00000001ff3c7431 */ /* 0x000fe200000001ff */
[----:B------:R-:W-:Y:S05]  /*0160*/  BRA `(.L_x_0) ;  /* 0x00000000000c7947 */ /* 0x000fea0003800000 */
.L_x_1:
[----:B------:R-:W1:Y:S01]  /*0170*/  LDCU UR5, c[0x0][0x880] ;  /* 0x00011000ff0577ac */ /* 0x000e620008000800 */
[----:B------:R-:W-:Y:S01]  /*0180*/  HFMA2 R60, -RZ, RZ, 0, 5.9604644775390625e-08 ;  /* 0x00000001ff3c7431 */ /* 0x000fe200000001ff */
[----:B-1----:R-:W-:Y:S02]  /*0190*/  MOV R48, UR5 ;  /* 0x0000000500307c02 */ /* 0x002fe40008000f00 */
.L_x_0:
[----:B------:R-:W2:Y:S02]  /*01a0*/  LDCU.64 UR8, c[0x0][0x8b0] ;  /* 0x00011600ff0877ac */ /* 0x000ea40008000a00 */
[----:B--2---:R-:W-:-:S04]  /*01b0*/  UISETP.NE.U32.AND UP0, UPT, UR8, URZ, UPT ;  /* 0x000000ff0800728c */ /* 0x004fc8000bf05070 */
[----:B------:R-:W-:-:S09]  /*01c0*/  UISETP.NE.AND.EX UP0, UPT, UR9, URZ, UPT, UP0 ;  /* 0x000000ff0900728c */ /* 0x000fd2000bf05300 */
[----:B------:R-:W-:Y:S05]  /*01d0*/  BRA.U UP0, `(.L_x_2) ;  /* 0x0000000100247547 */ /* 0x000fea000b800000 */
[----:B------:R-:W2:Y:S02]  /*01e0*/  LDCU.64 UR8, c[0x0][0x8a8] ;  /* 0x00011500ff0877ac */ /* 0x000ea40008000a00 */
[----:B--2---:R-:W-:-:S04]  /*01f0*/  UISETP.NE.U32.AND UP0, UPT, UR8, URZ, UPT ;  /* 0x000000ff0800728c */ /* 0x004fc8000bf05070 */
[----:B------:R-:W-:-:S09]  /*0200*/  UISETP.NE.AND.EX UP0, UPT, UR9, URZ, UPT, UP0 ;  /* 0x000000ff0900728c */ /* 0x000fd2000bf05300 */
[----:B------:R-:W-:Y:S05]  /*0210*/  BRA.U !UP0, `(.L_x_3) ;  /* 0x00000001080c7547 */ /* 0x000fea000b800000 */
[----:B------:R-:W2:Y:S02]  /*0220*/  LDC.64 R40, c[0x0][0x8a8] ;  /* 0x00022a00ff287b82 */ /* 0x000ea40000000a00 */
[----:B--2---:R2:W5:Y:S01]  /*0230*/  LDG.E R40, desc[UR38][R40.64] ;  /* 0x0000002628287981 */ /* 0x004562000c1e1900 */
[----:B------:R-:W-:Y:S05]  /*0240*/  BRA `(.L_x_2) ;  /* 0x0000000000087947 */ /* 0x000fea0003800000 */
.L_x_3:
[----:B------:R-:W2:Y:S02]  /*0250*/  LDCU UR5, c[0x0][0x8a0] ;  /* 0x00011400ff0577ac */ /* 0x000ea40008000800 */
[----:B--2---:R-:W-:Y:S02]  /*0260*/  MOV R40, UR5 ;  /* 0x0000000500287c02 */ /* 0x004fe40008000f00 */
.L_x_2:
[----:B------:R-:W-:Y:S01]  /*0270*/  IMAD.U32 R0, RZ, RZ, UR12 ;  /* 0x0000000cff007e24 */ /* 0x000fe2000f8e00ff */
[----:B------:R-:W-:Y:S04]  /*0280*/  BSSY.RECONVERGENT B0, `(.L_x_4) ;  /* 0x000000c000007945 */ /* 0x000fe80003800200 */
[C---:B------:R-:W-:Y:S02]  /*0290*/  ISETP.NE.OR P2, PT, R0.reuse, 0x1, !P0 ;  /* 0x000000010000780c */ /* 0x040fe40004745670 */
[----:B------:R-:W-:-:S11]  /*02a0*/  ISETP.NE.OR P1, PT, R0, 0x3, !P0 ;  /* 0x000000030000780c */ /* 0x000fd60004725670 */
[----:B------:R-:W-:Y:S05]  /*02b0*/  @P2 BRA `(.L_x_5) ;  /* 0x0000000000202947 */ /* 0x000fea0003800000 */
[----:B------:R-:W3:Y:S02]  /*02c0*/  LDCU.64 UR8, c[0x0][0x348] ;  /* 0x00006900ff0877ac */ /* 0x000ee40008000a00 */
[----:B---3--:R-:W-:Y:S02]  /*02d0*/  UIADD3 UR14, UP1, UPT, UR8, 0x80, URZ ;  /* 0x00000080080e7890 */ /* 0x008fe4000ff3e0ff */
[----:B------:R-:W-:Y:S02]  /*02e0*/  UIADD3 UR8, UP0, UPT, UR8, 0x180, URZ ;  /* 0x0000018008087890 */ /* 0x000fe4000ff1e0ff */
[----:B------:R-:W-:Y:S02]  /*02f0*/  UIADD3.X UR15, UPT, UPT, URZ, UR9, URZ, UP1, !UPT ;  /* 0x00000009ff0f7290 */ /* 0x000fe40008ffe4ff */
[----:B------:R-:W-:-:S07]  /*0300*/  UIADD3.X UR9, UPT, UPT, URZ, UR9, URZ, UP0, !UPT ;  /* 0x00000009ff097290 */ /* 0x000fce00087fe4ff */
[----:B------:R3:W-:Y:S02]  /*0310*/  UTMACCTL.PF [UR14] ;  /* 0x000000000e0079b9 */ /* 0x0007e40008040000 */
[----:B------:R3:W-:Y:S02]  /*0320*/  UTMACCTL.PF [UR8] ;  /* 0x00000000080079b9 */ /* 0x0007e40008040000 */
[----:B---3--:R-:W-:Y:S01]  /*0330*/  NOP ;  /* 0x0000000000007918 */ /* 0x008fe20000000000 */
.L_x_5:
[----:B------:R-:W-:Y:S05]  /*0340*/  BSYNC.RECONVERGENT B0 ;  /* 0x0000000000007941 */ /* 0x000fea0003800200 */
.L_x_4:
[----:B------:R-:W-:Y:S04]  /*0350*/  BSSY.RECONVERGENT B0, `(.L_x_6) ;  /* 0x000000a000007945 */ /* 0x000fe80003800200 */
        /* <DEDUP_REMOVED lines=9> */
.L_x_7:
[----:B------:R-:W-:Y:S05]  /*03f0*/  BSYNC.RECONVERGENT B0 ;  /* 0x0000000000007941 */ /* 0x000fea0003800200 */
.L_x_6:
[----:B------:R-:W3:Y:S01]  /*0400*/  LDCU.64 UR8, c[0x0][0x888] ;  /* 0x00011100ff0877ac */ /* 0x000ee20008000a00 */
[----:B------:R-:W-:Y:S02]  /*0410*/  UISETP.EQ.U32.AND UP1, UPT, UR10, URZ, UPT ;  /* 0x000000ff0a00728c */ /* 0x000fe4000bf22070 */
[----:B------:R-:W-:Y:S02]  /*0420*/  UPLOP3.LUT UP5, UPT, UPT, UPT, UPT, 0x40, 0x4 ;  /* 0x000000000004789c */ /* 0x000fe40003fae870 */
[----:B---3--:R-:W-:-:S04]  /*0430*/  UISETP.NE.U32.AND UP0, UPT, UR8, URZ, UPT ;  /* 0x000000ff0800728c */ /* 0x008fc8000bf05070 */
[----:B------:R-:W-:-:S04]  /*0440*/  UISETP.NE.AND.EX UP0, UPT, UR9, URZ, UPT, UP0 ;  /* 0x000000ff0900728c */ /* 0x000fc8000bf05300 */
[----:B------:R-:W-:-:S04]  /*0450*/  UISETP.EQ.OR.EX UP3, UPT, UR11, URZ, !UP0, UP1 ;  /* 0x000000ff0b00728c */ /* 0x000fc8000c762710 */
[----:B------:R-:W-:-:S05]  /*0460*/  UP2UR UR43, UPR, URZ, 0x8 ;  /* 0x00000008ff2b7883 */ /* 0x000fca0008000000 */
[----:B------:R-:W-:Y:S07]  /*0470*/  BRA.U !UP3, `(.L_x_8) ;  /* 0x000000010b147547 */ /* 0x000fee000b800000 */
[----:B------:R-:W-:Y:S01]  /*0480*/  PLOP3.LUT P2, PT, PT, PT, UP2, 0x80, 0x8 ;  /* 0x000000000008781c */ /* 0x000fe20003f4f028 */
[----:B------:R-:W-:-:S12]  /*0490*/  UPLOP3.LUT UP5, UPT, UPT, UPT, UP0, 0x40, 0x4 ;  /* 0x000000000004789c */ /* 0x000fd80003fae800 */
[----:B-----5:R-:W-:-:S13]  /*04a0*/  @!P2 FSETP.EQ.AND P1, PT, R48, RZ, PT ;  /* 0x000000ff3000a20b */ /* 0x020fda0003f22000 */
[----:B------:R-:W-:Y:S01]  /*04b0*/  @!P2 VOTEU.ANY UP1, P1 ;  /* 0x0000000000ffa886 */ /* 0x000fe20000820100 */
[----:B------:R-:W-:-:S11]  /*04c0*/  @!UP2 UPLOP3.LUT UP5, UPT, UPT, UPT, UP1, 0x80, 0x8 ;  /* 0x000000000008a89c */ /* 0x000fd60003faf010 */
.L_x_8:
[----:B------:R-:W3:Y:S01]  /*04d0*/  SHFL.IDX PT, R0, R81, RZ, 0x1f ;  /* 0x00001fff51007589 */ /* 0x000ee200000e0000 */
[----:B------:R-:W-:-:S04]  /*04e0*/  UISETP.NE.AND UP1, UPT, UR12, 0x2, UPT ;  /* 0x000000020c00788c */ /* 0x000fc8000bf25270 */
[----:B------:R-:W-:Y:S02]  /*04f0*/  UISETP.EQ.AND UP2, UPT, UR7, URZ, !UP1 ;  /* 0x000000ff0700728c */ /* 0x000fe4000cf42270 */
[----:B------:R-:W-:-:S04]  /*0500*/  USEL UR5, URZ, 0x1, UP1 ;  /* 0x00000001ff057887 */ /* 0x000fc80008800000 */
[----:B------:R-:W-:Y:S02]  /*0510*/  PLOP3.LUT P5, PT, P0, PT, UP2, 0x80, 0x8 ;  /* 0x000000000008781c */ /* 0x000fe400007af028 */
[----:B---3--:R-:W-:-:S13]  /*0520*/  ISETP.NE.AND P1, PT, R0, RZ, PT ;  /* 0x000000ff0000720c */ /* 0x008fda0003f25270 */
[----:B------:R-:W-:Y:S05]  /*0530*/  @P1 BRA `(.L_x_9) ;  /* 0x0000000000b81947 */ /* 0x000fea0003800000 */
[----:B------:R-:W-:Y:S01]  /*0540*/  ELECT P1, URZ, PT ;  /* 0x0000000000ff782f */ /* 0x000fe20003820000 */
[----:B------:R-:W-:-:S12]  /*0550*/  BSSY.RECONVERGENT B0, `(.L_x_9) ;  /* 0x000002c000007945 */ /* 0x000fd80003800200 */
[----:B------:R-:W-:Y:S05]  /*0560*/  @!P1 BRA `(.L_x_10) ;  /* 0x0000000000a89947 */ /* 0x000fea0003800000 */
[----:B------:R-:W-:Y:S01]  /*0570*/  UMOV UR9, 0x400 ;  /* 0x0000040000097882 */ /* 0x000fe20000000000 */
[----:B------:R-:W-:Y:S01]  /*0580*/  UMOV UR8, 0x1 ;  /* 0x0000000100087882 */ /* 0x000fe20000000000 */
[----:B------:R-:W-:Y:S02]  /*0590*/  ULEA UR9, UR4, UR9, 0x18 ;  /* 0x0000000904097291 */ /* 0x000fe4000f8ec0ff */
[----:B------:R-:W-:-:S04]  /*05a0*/  UIADD3 UR10, UPT, UPT, -UR8, 0x100000, URZ ;  /* 0x00100000080a7890 */ /* 0x000fc8000fffe1ff */
[----:B------:R-:W-:Y:S02]  /*05b0*/  USHF.L.U32 UR11, UR10, 0xb, URZ ;  /* 0x0000000b0a0b7899 */ /* 0x000fe400080006ff */
[----:B------:R-:W-:Y:S01]  /*05c0*/  USHF.L.U32 UR10, UR10, 0x1, URZ ;  /* 0x000000010a0a7899 */ /* 0x000fe200080006ff */
[----:B------:R-:W3:Y:S11]  /*05d0*/  FENCE.VIEW.ASYNC.S ;  /* 0x00000000000073c6 */ /* 0x000ef60000000000 */
[----:B---3--:R3:W4:Y:S01]  /*05e0*/  SYNCS.EXCH.64 URZ, [UR9], UR10 ;  /* 0x0000000a09ff75b2 */ /* 0x0087220008000100 */
[----:B------:R3:W1:Y:S01]  /*05f0*/  SYNCS.EXCH.64 URZ, [UR9+0x88], UR10 ;  /* 0x0000880a09ff75b2 */ /* 0x0006620008000100 */
        /* <DEDUP_REMOVED lines=31> */
[----:B------:R3:W1:Y:S02]  /*07f0*/  SYNCS.EXCH.64 URZ, [UR9+0x108], UR10 ;  /* 0x0001080a09ff75b2 */ /* 0x0006640008000100 */
[----:B---34-:R-:W-:Y:S01]  /*0800*/  NOP ;  /* 0x0000000000007918 */ /* 0x018fe20000000000 */
.L_x_10:
[----:B------:R-:W-:Y:S05]  /*0810*/  BSYNC.RECONVERGENT B0 ;  /* 0x0000000000007941 */ /* 0x000fea0003800200 */
.L_x_9:
[----:B------:R-:W3:Y:S01]  /*0820*/  SHFL.IDX PT, R0, R81, RZ, 0x1f ;  /* 0x00001fff51007589 */ /* 0x000ee200000e0000 */
[----:B------:R-:W-:Y:S01]  /*0830*/  NOP ;  /* 0x0000000000007918 */ /* 0x000fe20000000000 */
[----:B---3--:R-:W-:-:S13]  /*0840*/  ISETP.NE.AND P1, PT, R0, 0x1, PT ;  /* 0x000000010000780c */ /* 0x008fda0003f25270 */
[----:B------:R-:W-:Y:S05]  /*0850*/  @P1 BRA `(.L_x_11) ;  /* 0x00000000004c1947 */ /* 0x000fea0003800000 */
[----:B------:R-:W-:Y:S01]  /*0860*/  UMOV UR10, 0x400 ;  /* 0x00000400000a7882 */ /* 0x000fe20000000000 */
[----:B------:R-:W-:Y:S01]  /*0870*/  UMOV UR9, 0x20 ;  /* 0x0000002000097882 */ /* 0x000fe20000000000 */
[----:B------:R-:W-:Y:S01]  /*0880*/  UMOV UR8, 0x80 ;  /* 0x0000008000087882 */ /* 0x000fe20000000000 */
[----:B------:R-:W-:Y:S02]  /*0890*/  ULEA UR10, UR4, UR10, 0x18 ;  /* 0x0000000a040a7291 */ /* 0x000fe4000f8ec0ff */
[----:B------:R-:W-:-:S04]  /*08a0*/  UIADD3 UR14, UPT, UPT, -UR9, 0x100000, URZ ;  /* 0x00100000090e7890 */ /* 0x000fc8000fffe1ff */
[----:B------:R-:W-:Y:S02]  /*08b0*/  USHF.L.U32 UR15, UR14, 0xb, URZ ;  /* 0x0000000b0e0f7899 */ /* 0x000fe400080006ff */
[----:B------:R-:W-:Y:S02]  /*08c0*/  USHF.L.U32 UR14, UR14, 0x1, URZ ;  /* 0x000000010e0e7899 */ /* 0x000fe400080006ff */
[----:B------:R-:W-:-:S04]  /*08d0*/  UIADD3 UR8, UPT, UPT, -UR8, 0x100000, URZ ;  /* 0x0010000008087890 */ /* 0x000fc8000fffe1ff */
[----:B------:R-:W-:Y:S02]  /*08e0*/  USHF.L.U32 UR9, UR8, 0xb, URZ ;  /* 0x0000000b08097899 */ /* 0x000fe400080006ff */
[----:B------:R-:W-:Y:S01]  /*08f0*/  USHF.L.U32 UR8, UR8, 0x1, URZ ;  /* 0x0000000108087899 */ /* 0x000fe200080006ff */
[----:B------:R-:W-:Y:S01]  /*0900*/  ELECT P1, URZ, PT ;  /* 0x0000000000ff782f */ /* 0x000fe20003820000 */
[----:B------:R-:W3:Y:S02]  /*0910*/  FENCE.VIEW.ASYNC.S ;  /* 0x00000000000073c6 */ /* 0x000ee40000000000 */
[----:B---3--:R3:W4:Y:S08]  /*0920*/  SYNCS.EXCH.64 URZ, [UR10+0x110], UR14 ;  /* 0x0001100e0aff75b2 */ /* 0x0087300008000100 */
[----:B------:R3:W1:Y:S01]  /*0930*/  SYNCS.EXCH.64 URZ, [UR10+0x128], UR8 ;  /* 0x000128080aff75b2 */ /* 0x0006620008000100 */
[----:B------:R3:W1:Y:S01]  /*0940*/  SYNCS.EXCH.64 URZ, [UR10+0x118], UR14 ;  /* 0x0001180e0aff75b2 */ /* 0x0006620008000100 */
[----:B------:R3:W1:Y:S01]  /*0950*/  SYNCS.EXCH.64 URZ, [UR10+0x130], UR8 ;  /* 0x000130080aff75b2 */ /* 0x0006620008000100 */
[----:B------:R3:W1:Y:S01]  /*0960*/  SYNCS.EXCH.64 URZ, [UR10+0x120], UR14 ;  /* 0x0001200e0aff75b2 */ /* 0x0006620008000100 */
[----:B------:R3:W1:Y:S01]  /*0970*/  SYNCS.EXCH.64 URZ, [UR10+0x138], UR8 ;  /* 0x000138080aff75b2 */ /* 0x0006620008000100 */
[----:B------:R-:W-:Y:S01]  /*0980*/  NOP ;  /* 0x0000000000007918 */ /* 0x000fe20000000000 */
.L_x_11:
[----:B------:R-:W2:Y:S01]  /*0990*/  SHFL.IDX PT, R0, R81, RZ, 0x1f ;  /* 0x00001fff51007589 */ /* 0x000ea200000e0000 */
[----:B------:R-:W-:Y:S01]  /*09a0*/  NOP ;  /* 0x0000000000007918 */ /* 0x000fe20000000000 */
[----:B--2---:R-:W-:-:S13]  /*09b0*/  ISETP.NE.AND P1, PT, R0, 0x3, PT ;  /* 0x000000030000780c */ /* 0x004fda0003f25270 */
[----:B------:R-:W-:Y:S05]  /*09c0*/  @P1 BRA `(.L_x_12) ;  /* 0x00000000002c1947 */ /* 0x000fea0003800000 */
[----:B---3--:R-:W-:Y:S01]  /*09d0*/  UMOV UR9, 0x400 ;  /* 0x0000040000097882 */ /* 0x008fe20000000000 */
[----:B------:R-:W-:Y:S01]  /*09e0*/  UMOV UR8, 0x20 ;  /* 0x0000002000087882 */ /* 0x000fe20000000000 */
[----:B------:R-:W-:Y:S02]  /*09f0*/  ULEA UR9, UR4, UR9, 0x18 ;  /* 0x0000000904097291 */ /* 0x000fe4000f8ec0ff */
[----:B------:R-:W-:-:S04]  /*0a00*/  UIADD3 UR10, UPT, UPT, -UR8, 0x100000, URZ ;  /* 0x00100000080a7890 */ /* 0x000fc8000fffe1ff */
[----:B------:R-:W-:Y:S02]  /*0a10*/  USHF.L.U32 UR11, UR10, 0xb, URZ ;  /* 0x0000000b0a0b7899 */ /* 0x000fe400080006ff */
[----:B------:R-:W-:Y:S01]  /*0a20*/  USHF.L.U32 UR10, UR10, 0x1, URZ ;  /* 0x000000010a0a7899 */ /* 0x000fe200080006ff */
[----:B------:R-:W-:Y:S01]  /*0a30*/  ELECT P1, URZ, PT ;  /* 0x0000000000ff782f */ /* 0x000fe20003820000 */
[----:B------:R-:W2:Y:S10]  /*0a40*/  FENCE.VIEW.ASYNC.S ;  /* 0x00000000000073c6 */ /* 0x000eb40000000000 */
[----:B--2---:R2:W3:Y:S01]  /*0a50*/  SYNCS.EXCH.64 URZ, [UR9+0x140], UR10 ;  /* 0x0001400a09ff75b2 */ /* 0x0044e20008000100 */
[----:B------:R2:W1:Y:S01]  /*0a60*/  SYNCS.EXCH.64 URZ, [UR9+0x148], UR10 ;  /* 0x0001480a09ff75b2 */ /* 0x0004620008000100 */
[----:B------:R-:W-:Y:S01]  /*0a70*/  NOP ;  /* 0x0000000000007918 */ /* 0x000fe20000000000 */
.L_x_12:
[----:B------:R-:W4:Y:S01]  /*0a80*/  SHFL.IDX PT, R0, R81, RZ, 0x1f ;  /* 0x00001fff51007589 */ /* 0x000f2200000e0000 */
[----:B------:R-:W-:Y:S01]  /*0a90*/  NOP ;  /* 0x0000000000007918 */ /* 0x000fe20000000000 */
[----:B----4-:R-:W-:-:S13]  /*0aa0*/  ISETP.NE.AND P1, PT, R0, 0x4, PT ;  /* 0x000000040000780c */ /* 0x010fda0003f25270 */
[----:B------:R-:W-:Y:S05]  /*0ab0*/  @P1 BRA `(.L_x_13) ;  /* 0x0000000000481947 */ /* 0x000fea0003800000 */
[----:B--23--:R-:W-:Y:S01]  /*0ac0*/  UMOV UR10, 0x1a0 ;  /* 0x000001a0000a7882 */ /* 0x00cfe20000000000 */
[----:B------:R-:W-:Y:S01]  /*0ad0*/  UMOV UR9, 0x400 ;  /* 0x0000040000097882 */ /* 0x000fe20000000000 */
[----:B------:R-:W-:Y:S01]  /*0ae0*/  USEL UR10, UR10, 0x1e0, UP5 ;  /* 0x000001e00a0a7887 */ /* 0x000fe2000a800000 */
        /* <DEDUP_REMOVED lines=9> */
[----:B------:R-:W2:Y:S02]  /*0b80*/  FENCE.VIEW.ASYNC.S ;  /* 0x00000000000073c6 */ /* 0x000ea40000000000 */
[----:B--2---:R4:W2:Y:S08]  /*0b90*/  SYNCS.EXCH.64 URZ, [UR9+0x150], UR14 ;  /* 0x0001500e09ff75b2 */ /* 0x0048b00008000100 */
[----:B------:R4:W3:Y:S01]  /*0ba0*/  SYNCS.EXCH.64 URZ, [UR9+0x160], UR10 ;  /* 0x0001600a09ff75b2 */ /* 0x0008e20008000100 */
[----:B------:R4:W1:Y:S01]  /*0bb0*/  SYNCS.EXCH.64 URZ, [UR9+0x158], UR14 ;  /* 0x0001580e09ff75b2 */ /* 0x0008620008000100 */
[----:B------:R4:W1:Y:S02]  /*0bc0*/  SYNCS.EXCH.64 URZ, [UR9+0x168], UR10 ;  /* 0x0001680a09ff75b2 */ /* 0x0008640008000100 */
[----:B----4-:R-:W-:Y:S01]  /*0bd0*/  NOP ;  /* 0x0000000000007918 */ /* 0x010fe20000000000 */
.L_x_13:
[----:B------:R-:W4:Y:S01]  /*0be0*/  SHFL.IDX PT, R0, R81, RZ, 0x1f ;  /* 0x00001fff51007589 */ /* 0x000f2200000e0000 */
[----:B------:R-:W-:Y:S01]  /*0bf0*/  NOP ;  /* 0x0000000000007918 */ /* 0x000fe20000000000 */
[----:B----4-:R-:W-:-:S13]  /*0c00*/  ISETP.NE.AND P1, PT, R0, 0x5, PT ;  /* 0x000000050000780c */ /* 0x010fda0003f25270 */
[----:B------:R-:W-:Y:S05]  /*0c10*/  @P1 BRA `(.L_x_14) ;  /* 0x0000000000541947 */ /* 0x000fea0003800000 */
[----:B--23--:R-:W-:Y:S01]  /*0c20*/  UMOV UR10, 0x400 ;  /* 0x00000400000a7882 */ /* 0x00cfe20000000000 */
        /* <DEDUP_REMOVED lines=14> */
[----:B------:R4:W1:Y:S01]  /*0d10*/  SYNCS.EXCH.64 URZ, [UR10+0x198], UR8 ;  /* 0x000198080aff75b2 */ /* 0x0008620008000100 */
[----:B------:R4:W1:Y:S01]  /*0d20*/  SYNCS.EXCH.64 URZ, [UR10+0x180], UR14 ;  /* 0x0001800e0aff75b2 */ /* 0x0008620008000100 */
[----:B------:R4:W1:Y:S01]  /*0d30*/  SYNCS.EXCH.64 URZ, [UR10+0x1a0], UR8 ;  /* 0x0001a0080aff75b2 */ /* 0x0008620008000100 */
[----:B------:R4:W1:Y:S01]  /*0d40*/  SYNCS.EXCH.64 URZ, [UR10+0x188], UR14 ;  /* 0x0001880e0aff75b2 */ /* 0x0008620008000100 */
[----:B------:R4:W1:Y:S02]  /*0d50*/  SYNCS.EXCH.64 URZ, [UR10+0x1a8], UR8 ;  /* 0x0001a8080aff75b2 */ /* 0x0008640008000100 */
[----:B----4-:R-:W-:Y:S01]  /*0d60*/  NOP ;  /* 0x0000000000007918 */ /* 0x010fe20000000000 */
.L_x_14:
[----:B------:R-:W4:Y:S01]  /*0d70*/  SHFL.IDX PT, R0, R81, RZ, 0x1f ;  /* 0x00001fff51007589 */ /* 0x000f2200000e0000 */
[----:B------:R-:W-:Y:S01]  /*0d80*/  ISETP.NE.OR P0, PT, RZ, UR12, !P0 ;  /* 0x0000000cff007c0c */ /* 0x000fe2000c705670 */
[----:B------:R-:W-:Y:S01]  /*0d90*/  NOP ;  /* 0x0000000000007918 */ /* 0x000fe20000000000 */
[----:B----4-:R-:W-:-:S13]  /*0da0*/  ISETP.NE.AND P1, PT, R0, 0x3, PT ;  /* 0x000000030000780c */ /* 0x010fda0003f25270 */
[----:B------:R-:W-:Y:S05]  /*0db0*/  @P1 BRA `(.L_x_15) ;  /* 0x0000000000341947 */ /* 0x000fea0003800000 */
[----:B--23--:R-:W-:Y:S01]  /*0dc0*/  UMOV UR9, 0x400 ;  /* 0x0000040000097882 */ /* 0x00cfe20000000000 */
[----:B------:R-:W-:Y:S01]  /*0dd0*/  UMOV UR8, 0x20 ;  /* 0x0000002000087882 */ /* 0x000fe20000000000 */
[----:B------:R-:W-:Y:S02]  /*0de0*/  ULEA UR9, UR4, UR9, 0x18 ;  /* 0x0000000904097291 */ /* 0x000fe4000f8ec0ff */
[----:B------:R-:W-:-:S04]  /*0df0*/  UIADD3 UR10, UPT, UPT, -UR8, 0x100000, URZ ;  /* 0x00100000080a7890 */ /* 0x000fc8000fffe1ff */
[----:B------:R-:W-:Y:S02]  /*0e00*/  USHF.L.U32 UR11, UR10, 0xb, URZ ;  /* 0x0000000b0a0b7899 */ /* 0x000fe400080006ff */
[----:B------:R-:W-:Y:S01]  /*0e10*/  USHF.L.U32 UR10, UR10, 0x1, URZ ;  /* 0x000000010a0a7899 */ /* 0x000fe200080006ff */
[----:B------:R-:W-:Y:S01]  /*0e20*/  ELECT P1, URZ, PT ;  /* 0x0000000000ff782f */ /* 0x000fe20003820000 */
[----:B------:R-:W2:Y:S10]  /*0e30*/  FENCE.VIEW.ASYNC.S ;  /* 0x00000000000073c6 */ /* 0x000eb40000000000 */
[----:B--2---:R4:W2:Y:S01]  /*0e40*/  SYNCS.EXCH.64 URZ, [UR9+0x1b0], UR10 ;  /* 0x0001b00a09ff75b2 */ /* 0x0048a20008000100 */
[----:B------:R4:W3:Y:S01]  /*0e50*/  SYNCS.EXCH.64 URZ, [UR9+0x1c0], UR10 ;  /* 0x0001c00a09ff75b2 */ /* 0x0008e20008000100 */
[----:B------:R4:W1:Y:S01]  /*0e60*/  SYNCS.EXCH.64 URZ, [UR9+0x1b8], UR10 ;  /* 0x0001b80a09ff75b2 */ /* 0x0008620008000100 */
[----:B------:R4:W1:Y:S02]  /*0e70*/  SYNCS.EXCH.64 URZ, [UR9+0x1c8], UR10 ;  /* 0x0001c80a09ff75b2 */ /* 0x0008640008000100 */
[----:B----4-:R-:W-:Y:S01]  /*0e80*/  NOP ;  /* 0x0000000000007918 */ /* 0x010fe20000000000 */
.L_x_15:
[----:B------:R-:W-:Y:S01]  /*0e90*/  VOTEU.ALL UP1, P0 ;  /* 0x0000000000ff7886 */ /* 0x000fe20000020000 */
[----:B--23--:R-:W2:Y:S01]  /*0ea0*/  LDCU UR9, c[0x0][0x36c] ;  /* 0x00006d80ff0977ac */ /* 0x00cea20008000800 */
[----:B------:R-:W-:Y:S01]  /*0eb0*/  NOP ;  /* 0x0000000000007918 */ /* 0x000fe20000000000 */
[----:B------:R-:W-:Y:S01]  /*0ec0*/  LOP3.LUT R10, R80, 0x1f, RZ, 0xc0, !PT ;  /* 0x0000001f500a7812 */ /* 0x000fe200078ec0ff */
[----:B------:R-:W-:Y:S01]  /*0ed0*/  UMOV UR10, 0x20 ;  /* 0x00000020000a7882 */ /* 0x000fe20000000000 */
[----:B------:R-:W-:Y:S01]  /*0ee0*/  @!UP1 UMOV UR8, 0x400 ;  /* 0x0000040000089882 */ /* 0x000fe20000000000 */
[----:B------:R-:W-:-:S04]  /*0ef0*/  @!UP1 UIADD3 UR10, UPT, UPT, -UR10, 0x100000, URZ ;  /* 0x001000000a0a9890 */ /* 0x000fc8000fffe1ff */
[----:B------:R-:W-:Y:S02]  /*0f00*/  @!UP1 USHF.L.U32 UR11, UR10, 0xb, URZ ;  /* 0x0000000b0a0b9899 */ /* 0x000fe400080006ff */
[----:B------:R-:W-:Y:S02]  /*0f10*/  @!UP1 USHF.L.U32 UR10, UR10, 0x1, URZ ;  /* 0x000000010a0a9899 */ /* 0x000fe400080006ff */
[----:B------:R-:W-:Y:S01]  /*0f20*/  @!UP1 ULEA UR8, UR4, UR8, 0x18 ;  /* 0x0000000804089291 */ /* 0x000fe2000f8ec0ff */
[----:B------:R-:W-:Y:S01]  /*0f30*/  VOTEU.ALL UP1, P0 ;  /* 0x0000000000ff7886 */ /* 0x000fe20000020000 */
[----:B------:R-:W-:Y:S01]  /*0f40*/  UISETP.NE.AND UP4, UPT, UR12, URZ, UPT ;  /* 0x000000ff0c00728c */ /* 0x000fe2000bf85270 */
[----:B------:R-:W3:Y:S09]  /*0f50*/  FENCE.VIEW.ASYNC.S ;  /* 0x00000000000073c6 */ /* 0x000ef20000000000 */
[----:B---3--:R3:W4:Y:S01]  /*0f60*/  @!UP1 SYNCS.EXCH.64 URZ, [UR8+0x1d0], UR10 ;  /* 0x0001d00a08ff95b2 */ /* 0x0087220008000100 */
[----:B--2---:R-:W-:-:S09]  /*0f70*/  UISETP.EQ.U32.AND UP1, UPT, UR9, 0x1, UPT ;  /* 0x000000010900788c */ /* 0x004fd2000bf22070 */
[----:B------:R-:W-:Y:S05]  /*0f80*/  BRA.U !UP1, `(.L_x_16) ;  /* 0x0000000109087547 */ /* 0x000fea000b800000 */
[----:B-1--4-:R-:W-:Y:S01]  /*0f90*/  UCGABAR_ARV ;  /* 0x00000000000079c7 */ /* 0x012fe20008000000 */
[----:B------:R-:W-:Y:S05]  /*0fa0*/  BRA `(.L_x_17) ;  /* 0x0000000000047947 */ /* 0x000fea0003800000 */
.L_x_16:
[----:B-1--4-:R-:W-:Y:S01]  /*0fb0*/  NOP ;  /* 0x0000000000007918 */ /* 0x012fe20000000000 */
.L_x_17:
[----:B------:R-:W1:Y:S01]  /*0fc0*/  S2R R22, SR_CTAID.Y ;  /* 0x0000000000167919 */ /* 0x000e620000002600 */
[----:B------:R-:W-:-:S05]  /*0fd0*/  CS2R.32 R51, SR_CgaSize ;  /* 0x0000000000337805 */ /* 0x000fca0000008a00 */
[----:B------:R-:W-:-:S05]  /*0fe0*/  IMAD R51, R51, -0xa0, RZ ;  /* 0xffffff6033337824 */ /* 0x000fca00078e02ff */
[----:B---3--:R-:W-:-:S14]  /*0ff0*/  R2UR UR8, R51 ;  /* 0x00000000330872ca */ /* 0x008fdc00000e0000 */
[----:B------:R-:W2:Y:S01]  /*1000*/  LDCU UR8, c[0x0][UR8+0x2b4] ;  /* 0x00005680080877ac */ /* 0x000ea20008000800 */
[----:B------:R-:W-:-:S05]  /*1010*/  CS2R.32 R0, SR_CgaSize ;  /* 0x0000000000007805 */ /* 0x000fca0000008a00 */
[----:B------:R-:W-:-:S06]  /*1020*/  IMAD R0, R0, -0xa0, RZ ;  /* 0xffffff6000007824 */ /* 0x000fcc00078e02ff */
[----:B------:R-:W3:Y:S01]  /*1030*/  LDC R0, c[0x0][R0+0x2a4] ;  /* 0x0000a90000007b82 */ /* 0x000ee20000000800 */
[----:B------:R-:W-:Y:S01]  /*1040*/  PRMT R8, RZ, 0x7610, R8 ;  /* 0x00007610ff087816 */ /* 0x000fe20000000008 */
[----:B------:R-:W4:Y:S01]  /*1050*/  S2R R9, SR_CTAID.X ;  /* 0x0000000000097919 */ /* 0x000f220000002500 */
[----:B------:R-:W-:-:S05]  /*1060*/  CS2R.32 R51, SR_CgaSize ;  /* 0x0000000000337805 */ /* 0x000fca0000008a00 */
[----:B------:R-:W-:-:S05]  /*1070*/  IMAD R51, R51, -0xa0, RZ ;  /* 0xffffff6033337824 */ /* 0x000fca00078e02ff */
[----:B------:R-:W-:-:S14]  /*1080*/  R2UR UR9, R51 ;  /* 0x00000000330972ca */ /* 0x000fdc00000e0000 */
[----:B------:R-:W3:Y:S01]  /*1090*/  LDCU UR9, c[0x0][UR9+0x2b0] ;  /* 0x00005600090977ac */ /* 0x000ee20008000800 */
[----:B------:R-:W-:Y:S01]  /*10a0*/  UISETP.NE.AND UP2, UPT, UR12, 0x2, UPT ;  /* 0x000000020c00788c */ /* 0x000fe2000bf45270 */
[----:B------:R-:W2:Y:S01]  /*10b0*/  LDC R11, c[0x0][0xb24] ;  /* 0x0002c900ff0b7b82 */ /* 0x000ea20000000800 */
[----:B------:R-:W-:-:S05]  /*10c0*/  CS2R.32 R2, SR_CgaSize ;  /* 0x0000000000027805 */ /* 0x000fca0000008a00 */
[----:B------:R-:W-:-:S06]  /*10d0*/  IMAD R2, R2, -0xa0, RZ ;  /* 0xffffff6002027824 */ /* 0x000fcc00078e02ff */
[----:B------:R-:W3:Y:S08]  /*10e0*/  LDC R2, c[0x0][R2+0x2a0] ;  /* 0x0000a80002027b82 */ /* 0x000ef00000000800 */
[----:B------:R-:W3:Y:S01]  /*10f0*/  LDC R35, c[0x0][0xb24] ;  /* 0x0002c900ff237b82 */ /* 0x000ee20000000800 */
[----:B-1----:R-:W-:-:S07]  /*1100*/  I2FP.F32.U32 R50, R22 ;  /* 0x0000001600327245 */ /* 0x002fce0000201000 */
[----:B------:R-:W1:Y:S01]  /*1110*/  S2UR UR36, SR_CTAID.Z ;  /* 0x00000000002479c3 */ /* 0x000e620000002700 */
[----:B--2---:R-:W-:Y:S01]  /*1120*/  ISETP.GE.AND P0, PT, R11, 0x1, PT ;  /* 0x000000010b00780c */ /* 0x004fe20003f06270 */
[----:B----4-:R-:W-:Y:S01]  /*1130*/  IMAD.MOV.U32 R23, RZ, RZ, R9 ;  /* 0x000000ffff177224 */ /* 0x010fe200078e0009 */
[----:B------:R-:W-:Y:S01]  /*1140*/  I2FP.F32.U32 R51, R9 ;  /* 0x0000000900337245 */ /* 0x000fe20000201000 */
[----:B------:R-:W-:Y:S01]  /*1150*/  FMUL R50, R50, UR8 ;  /* 0x0000000832327c20 */ /* 0x000fe20008400000 */
[----:B------:R-:W2:Y:S03]  /*1160*/  LDCU UR8, c[0x0][0xb30] ;  /* 0x00016600ff0877ac */ /* 0x000ea60008000800 */
[----:B---3--:R-:W-:Y:S02]  /*1170*/  FMUL R51, R51, UR9 ;  /* 0x0000000933337c20 */ /* 0x008fe40008400000 */
[----:B------:R-:W3:Y:S08]  /*1180*/  F2I.U32.TRUNC.NTZ R50, R50 ;  /* 0x0000003200327305 */ /* 0x000ef0000020f000 */
[----:B------:R-:W4:Y:S01]  /*1190*/  F2I.U32.TRUNC.NTZ R51, R51 ;  /* 0x0000003300337305 */ /* 0x000f22000020f000 */
[----:B--2---:R-:W-:Y:S01]  /*11a0*/  UISETP.NE.AND UP3, UPT, UR8, 0x1, UPT ;  /* 0x000000010800788c */ /* 0x004fe2000bf65270 */
[----:B---3--:R-:W-:-:S05]  /*11b0*/  IADD3 R50, PT, PT, -R50, RZ, RZ ;  /* 0x000000ff32327210 */ /* 0x008fca0007ffe1ff */
[----:B------:R-:W-:Y:S01]  /*11c0*/  IMAD R50, R0, R50, R22 ;  /* 0x0000003200327224 */ /* 0x000fe200078e0216 */
[----:B------:R-:W-:Y:S01]  /*11d0*/  PRMT R0, RZ, 0x7610, R0 ;  /* 0x00007610ff007816 */ /* 0x000fe20000000000 */
[----:B----4-:R-:W-:-:S04]  /*11e0*/  IMAD.MOV R51, RZ, RZ, -R51 ;  /* 0x000000ffff337224 */ /* 0x010fc800078e0a33 */
[----:B------:R-:W-:Y:S01]  /*11f0*/  IMAD R51, R2, R51, R9 ;  /* 0x0000003302337224 */ /* 0x000fe200078e0209 */
[----:B-1----:R-:W-:Y:S06]  /*1200*/  BRA.U UP4, `(.L_x_18) ;  /* 0x0000000104247547 */ /* 0x002fec000b800000 */
[----:B------:R-:W-:Y:S01]  /*1210*/  ISETP.NE.AND P1, PT, R50, RZ, PT ;  /* 0x000000ff3200720c */ /* 0x000fe20003f25270 */
[----:B------:R-:W-:Y:S01]  /*1220*/  IMAD.MOV.U32 R0, RZ, RZ, 0x3 ;  /* 0x00000003ff007424 */ /* 0x000fe200078e00ff */
[C---:B------:R-:W-:Y:S02]  /*1230*/  LOP3.LUT R2, R51.reuse, 0xfffffffe, RZ, 0xc0, !PT ;  /* 0xfffffffe33027812 */ /* 0x040fe400078ec0ff */
[----:B------:R-:W-:Y:S02]  /*1240*/  ISETP.LT.U32.OR P1, PT, R51, 0x2, !P1 ;  /* 0x000000023300780c */ /* 0x000fe40004f21470 */
[----:B------:R-:W-:Y:S02]  /*1250*/  SHF.L.U32 R0, R0, R2, RZ ;  /* 0x0000000200007219 */ /* 0x000fe400000006ff */
[----:B------:R-:W-:Y:S02]  /*1260*/  SEL R4, RZ, 0x1, !P1 ;  /* 0x00000001ff047807 */ /* 0x000fe40004800000 */
[----:B------:R-:W-:-:S05]  /*1270*/  SEL R3, RZ, 0x2, !P1 ;  /* 0x00000002ff037807 */ /* 0x000fca0004800000 */
[----:B------:R-:W-:-:S05]  /*1280*/  IMAD.IADD R3, R4, 0x1, R3 ;  /* 0x0000000104037824 */ /* 0x000fca00078e0203 */
[----:B------:R-:W-:Y:S02]  /*1290*/  PRMT R8, R3, 0x7610, R8 ;  /* 0x0000761003087816 */ /* 0x000fe40000000008 */
.L_x_18:
[----:B------:R-:W-:Y:S05]  /*12a0*/  @!P0 BRA `(.L_x_19) ;  /* 0x0000000000b88947 */ /* 0x000fea0003800000 */
[----:B------:R-:W1:Y:S01]  /*12b0*/  LDC.64 R4, c[0x0][0xb18] ;  /* 0x0002c600ff047b82 */ /* 0x000e620000000a00 */
[----:B------:R-:W-:-:S07]  /*12c0*/  ISETP.NE.AND P0, PT, R11, 0x1, PT ;  /* 0x000000010b00780c */ /* 0x000fce0003f05270 */
[----:B------:R-:W2:Y:S08]  /*12d0*/  LDC R23, c[0x0][0xb0c] ;  /* 0x0002c300ff177b82 */ /* 0x000eb00000000800 */
[----:B------:R-:W3:Y:S08]  /*12e0*/  LDC R14, c[0x0][0x370] ;  /* 0x0000dc00ff0e7b82 */ /* 0x000ef00000000800 */
[----:B------:R-:W4:Y:S01]  /*12f0*/  LDC R13, c[0x0][0x374] ;  /* 0x0000dd00ff0d7b82 */ /* 0x000f220000000800 */
[----:B-1----:R-:W-:-:S07]  /*1300*/  ISETP.NE.AND P1, PT, R4, 0x1, PT ;  /* 0x000000010400780c */ /* 0x002fce0003f25270 */
[----:B------:R-:W3:Y:S01]  /*1310*/  LDC.64 R6, c[0x0][0xb10] ;  /* 0x0002c400ff067b82 */ /* 0x000ee20000000a00 */
[----:B--2---:R-:W-:-:S07]  /*1320*/  ISETP.NE.AND P2, PT, R23, 0x1, PT ;  /* 0x000000011700780c */ /* 0x004fce0003f45270 */
[----:B------:R-:W1:Y:S08]  /*1330*/  LDC R12, c[0x0][0xb20] ;  /* 0x0002c800ff0c7b82 */ /* 0x000e700000000800 */
[----:B------:R-:W2:Y:S01]  /*1340*/  LDC.64 R2, c[0x0][0xb28] ;  /* 0x0002ca00ff027b82 */ /* 0x000ea20000000a00 */
[----:B----4-:R-:W-:-:S04]  /*1350*/  IMAD.HI.U32 R15, R13, R5, RZ ;  /* 0x000000050d0f7227 */ /* 0x010fc800078e00ff */
[----:B------:R-:W-:-:S04]  /*1360*/  IMAD.HI.U32 R5, R22, R5, RZ ;  /* 0x0000000516057227 */ /* 0x000fc800078e00ff */
[----:B---3--:R-:W-:-:S05]  /*1370*/  IMAD.HI.U32 R16, R14, R6, RZ ;  /* 0x000000060e107227 */ /* 0x008fca00078e00ff */
[-C--:B------:R-:W-:Y:S01]  /*1380*/  @P2 SHF.R.U32.HI R14, RZ, R7.reuse, R16 ;  /* 0x00000007ff0e2219 */ /* 0x080fe20000011610 */
[----:B------:R-:W-:Y:S01]  /*1390*/  IMAD.HI.U32 R16, R9, R6, RZ ;  /* 0x0000000609107227 */ /* 0x000fe200078e00ff */
[-C--:B-1----:R-:W-:Y:S02]  /*13a0*/  @P1 SHF.R.U32.HI R13, RZ, R12.reuse, R15 ;  /* 0x0000000cff0d1219 */ /* 0x082fe4000001160f */
[----:B------:R-:W-:Y:S02]  /*13b0*/  SHF.R.U32.HI R5, RZ, R12, R5 ;  /* 0x0000000cff057219 */ /* 0x000fe40000011605 */
[----:B------:R-:W-:Y:S02]  /*13c0*/  SHF.R.U32.HI R16, RZ, R7, R16 ;  /* 0x00000007ff107219 */ /* 0x000fe40000011610 */
[----:B------:R-:W-:Y:S01]  /*13d0*/  SEL R5, R22, R5, !P1 ;  /* 0x0000000516057207 */ /* 0x000fe20004800000 */
[----:B--2---:R-:W-:Y:S01]  /*13e0*/  IMAD.HI.U32 R15, R13, R2, RZ ;  /* 0x000000020d0f7227 */ /* 0x004fe200078e00ff */
[----:B------:R-:W-:-:S03]  /*13f0*/  SEL R16, R9, R16, !P2 ;  /* 0x0000001009107207 */ /* 0x000fc60005000000 */
[----:B------:R-:W-:Y:S01]  /*1400*/  IMAD.HI.U32 R6, R14, R2, RZ ;  /* 0x000000020e067227 */ /* 0x000fe200078e00ff */
[----:B------:R-:W-:-:S04]  /*1410*/  @P0 SHF.R.U32.HI R13, RZ, R3, R15 ;  /* 0x00000003ff0d0219 */ /* 0x000fc8000001160f */
[----:B------:R-:W-:Y:S01]  /*1420*/  @P0 SHF.R.U32.HI R14, RZ, R3, R6 ;  /* 0x00000003ff0e0219 */ /* 0x000fe20000011606 */
[----:B------:R-:W-:-:S04]  /*1430*/  IMAD R13, R13, R11, RZ ;  /* 0x0000000b0d0d7224 */ /* 0x000fc800078e02ff */
[----:B------:R-:W-:Y:S01]  /*1440*/  IMAD R6, R14, R11, RZ ;  /* 0x0000000b0e067224 */ /* 0x000fe200078e02ff */
[----:B------:R-:W-:-:S04]  /*1450*/  ISETP.GE.AND P1, PT, R5, R13, PT ;  /* 0x0000000d0500720c */ /* 0x000fc80003f26270 */
[----:B------:R-:W-:Y:S01]  /*1460*/  ISETP.GE.OR P1, PT, R16, R6, P1 ;  /* 0x000000061000720c */ /* 0x000fe20000f26670 */
[----:B------:R-:W-:-:S05]  /*1470*/  IMAD.HI.U32 R6, R5, R2, RZ ;  /* 0x0000000205067227 */ /* 0x000fca00078e00ff */
[----:B------:R-:W-:-:S04]  /*1480*/  SHF.R.U32.HI R6, RZ, R3, R6 ;  /* 0x00000003ff067219 */ /* 0x000fc80000011606 */
[----:B------:R-:W-:-:S03]  /*1490*/  SEL R6, R5, R6, !P0 ;  /* 0x0000000605067207 */ /* 0x000fc60004000000 */
[----:B------:R-:W-:Y:S01]  /*14a0*/  @!P1 IMAD.HI.U32 R7, R16, R2, RZ ;  /* 0x0000000210079227 */ /* 0x000fe200078e00ff */
[----:B------:R-:W-:-:S04]  /*14b0*/  IADD3 R2, PT, PT, -R6, RZ, RZ ;  /* 0x000000ff06027210 */ /* 0x000fc80007ffe1ff */
[----:B------:R-:W-:Y:S01]  /*14c0*/  @!P1 SHF.R.U32.HI R3, RZ, R3, R7 ;  /* 0x00000003ff039219 */ /* 0x000fe20000011607 */
[----:B------:R-:W-:Y:S01]  /*14d0*/  IMAD R2, R11, R2, R5 ;  /* 0x000000020b027224 */ /* 0x000fe200078e0205 */
[----:B------:R-:W-:Y:S02]  /*14e0*/  IADD3 R7, PT, PT, -R5, RZ, RZ ;  /* 0x000000ff05077210 */ /* 0x000fe40007ffe1ff */
[----:B------:R-:W-:-:S03]  /*14f0*/  @!P1 SEL R3, R16, R3, !P0 ;  /* 0x0000000310039207 */ /* 0x000fc60004000000 */
[----:B------:R-:W-:Y:S02]  /*1500*/  IMAD R7, R4, R7, R22 ;  /* 0x0000000704077224 */ /* 0x000fe400078e0216 */
[--C-:B------:R-:W-:Y:S02]  /*1510*/  @!P1 IMAD.IADD R6, R6, 0x1, -R3.reuse ;  /* 0x0000000106069824 */ /* 0x100fe400078e0a03 */
[----:B------:R-:W-:Y:S01]  /*1520*/  @!P1 IMAD R3, R2, R14, R3 ;  /* 0x0000000e02039224 */ /* 0x000fe200078e0203 */
[----:B------:R-:W-:Y:S01]  /*1530*/  IADD3 R2, PT, PT, -R16, RZ, RZ ;  /* 0x000000ff10027210 */ /* 0x000fe20007ffe1ff */
[----:B------:R-:W-:Y:S02]  /*1540*/  @!P1 IMAD R5, R6, R11, R16 ;  /* 0x0000000b06059224 */ /* 0x000fe400078e0210 */
[----:B------:R-:W-:Y:S02]  /*1550*/  @!P1 IMAD.MOV.U32 R16, RZ, RZ, R3 ;  /* 0x000000ffff109224 */ /* 0x000fe400078e0003 */
[----:B------:R-:W-:-:S02]  /*1560*/  IMAD R2, R23, R2, R9 ;  /* 0x0000000217027224 */ /* 0x000fc400078e0209 */
[----:B------:R-:W-:Y:S02]  /*1570*/  IMAD R22, R5, R4, R7 ;  /* 0x0000000405167224 */ /* 0x000fe400078e0207 */
[----:B------:R-:W-:Y:S02]  /*1580*/  IMAD R23, R16, R23, R2 ;  /* 0x0000001710177224 */ /* 0x000fe400078e0202 */
.L_x_19:
[----:B------:R-:W-:Y:S05]  /*1590*/  BRA.U UP3, `(.L_x_20) ;  /* 0x0000000103407547 */ /* 0x000fea000b800000 */
[----:B------:R-:W1:Y:S08]  /*15a0*/  LDC.64 R4, c[0x0][0xb10] ;  /* 0x0002c400ff047b82 */ /* 0x000e700000000a00 */
[----:B------:R-:W2:Y:S08]  /*15b0*/  LDC.64 R2, c[0x0][0xb18] ;  /* 0x0002c600ff027b82 */ /* 0x000eb00000000a00 */
[----:B------:R-:W3:Y:S08]  /*15c0*/  LDC R6, c[0x0][0xb20] ;  /* 0x0002c800ff067b82 */ /* 0x000ef00000000800 */
[----:B------:R-:W4:Y:S01]  /*15d0*/  LDC R7, c[0x0][0xb0c] ;  /* 0x0002c300ff077b82 */ /* 0x000f220000000800 */
[----:B-1----:R-:W-:-:S05]  /*15e0*/  IMAD.HI.U32 R4, R23, R4, RZ ;  /* 0x0000000417047227 */ /* 0x002fca00078e00ff */
[----:B------:R-:W-:Y:S01]  /*15f0*/  SHF.R.U32.HI R4, RZ, R5, R4 ;  /* 0x00000005ff047219 */ /* 0x000fe20000011604 */
[----:B--2---:R-:W-:Y:S01]  /*1600*/  IMAD.HI.U32 R3, R22, R3, RZ ;  /* 0x0000000316037227 */ /* 0x004fe200078e00ff */
[----:B------:R-:W-:-:S04]  /*1610*/  ISETP.NE.AND P0, PT, R2, 0x1, PT ;  /* 0x000000010200780c */ /* 0x000fc80003f05270 */
[----:B---3--:R-:W-:-:S04]  /*1620*/  SHF.R.U32.HI R3, RZ, R6, R3 ;  /* 0x00000006ff037219 */ /* 0x008fc80000011603 */
[----:B------:R-:W-:Y:S02]  /*1630*/  SEL R3, R22, R3, !P0 ;  /* 0x0000000316037207 */ /* 0x000fe40004000000 */
[----:B----4-:R-:W-:-:S04]  /*1640*/  ISETP.NE.AND P1, PT, R7, 0x1, PT ;  /* 0x000000010700780c */ /* 0x010fc80003f25270 */
[----:B------:R-:W-:-:S05]  /*1650*/  SEL R5, R23, R4, !P1 ;  /* 0x0000000417057207 */ /* 0x000fca0004800000 */
[----:B------:R-:W-:Y:S02]  /*1660*/  IMAD.IADD R4, R3, 0x1, -R5 ;  /* 0x0000000103047824 */ /* 0x000fe400078e0a05 */
[----:B------:R-:W-:Y:S02]  /*1670*/  IMAD.IADD R3, R5, 0x1, -R3 ;  /* 0x0000000105037824 */ /* 0x000fe400078e0a03 */
[----:B------:R-:W-:Y:S02]  /*1680*/  IMAD R23, R4, R7, R23 ;  /* 0x0000000704177224 */ /* 0x000fe400078e0217 */
[----:B------:R-:W-:Y:S02]  /*1690*/  IMAD R22, R3, R2, R22 ;  /* 0x0000000203167224 */ /* 0x000fe400078e0216 */
.L_x_20:
[----:B------:R-:W-:Y:S05]  /*16a0*/  BRA.U !UP1, `(.L_x_21) ;  /* 0x00000001090c7547 */ /* 0x000fea000b800000 */
[----:B------:R-:W-:Y:S01]  /*16b0*/  UCGABAR_WAIT ;  /* 0x0000000000007dc7 */ /* 0x000fe20008000000 */
[----:B------:R-:W-:Y:S01]  /*16c0*/  CCTL.IVALL ;  /* 0x00000000ff00798f */ /* 0x000fe20002000000 */
[----:B------:R-:W-:Y:S05]  /*16d0*/  BRA `(.L_x_22) ;  /* 0x0000000000047947 */ /* 0x000fea0003800000 */
.L_x_21:
[----:B------:R-:W-:Y:S06]  /*16e0*/  BAR.SYNC.DEFER_BLOCKING 0x0 ;  /* 0x0000000000007b1d */ /* 0x000fec0000010000 */
.L_x_22:
[----:B------:R-:W-:Y:S05]  /*16f0*/  BRA.U UP2, `(.L_x_23) ;  /* 0x0000001902847547 */ /* 0x000fea000b800000 */
[----:B------:R-:W1:Y:S01]  /*1700*/  LDCU UR6, c[0x0][0x38c] ;  /* 0x00007180ff0677ac */ /* 0x000e620008000800 */
[----:B------:R-:W2:Y:S01]  /*1710*/  LDC R8, c[0x0][0x370] ;  /* 0x0000dc00ff087b82 */ /* 0x000ea20000000800 */
[C---:B------:R-:W-:Y:S02]  /*1720*/  IMAD.SHL.U32 R17, R9.reuse, 0x20, RZ ;  /* 0x0000002009117824 */ /* 0x040fe400078e00ff */
[----:B------:R-:W-:Y:S01]  /*1730*/  HFMA2 R15, -RZ, RZ, 0, 5.9604644775390625e-08 ;  /* 0x00000001ff0f7431 */ /* 0x000fe200000001ff */
[----:B------:R-:W-:Y:S01]  /*1740*/  UISETP.NE.AND UP1, UPT, UR12, URZ, UPT ;  /* 0x000000ff0c00728c */ /* 0x000fe2000bf25270 */
[----:B------:R-:W-:Y:S01]  /*1750*/  ISETP.NE.AND P4, PT, R10, RZ, P5 ;  /* 0x000000ff0a00720c */ /* 0x000fe20002f85270 */
[----:B------:R-:W-:Y:S01]  /*1760*/  IMAD.SHL.U32 R16, R9, 0x40, RZ ;  /* 0x0000004009107824 */ /* 0x000fe200078e00ff */
[----:B------:R-:W-:Y:S01]  /*1770*/  CS2R R12, SRZ ;  /* 0x00000000000c7805 */ /* 0x000fe2000001ff00 */
[----:B------:R-:W-:Y:S01]  /*1780*/  IMAD.MOV.U32 R14, RZ, RZ, RZ ;  /* 0x000000ffff0e7224 */ /* 0x000fe200078e00ff */
[----:B------:R-:W3:Y:S01]  /*1790*/  LDC R0, c[0x0][0x374] ;  /* 0x0000dd00ff007b82 */ /* 0x000ee20000000800 */
[----:B------:R-:W-:Y:S01]  /*17a0*/  MOV R11, 0x1 ;  /* 0x00000001000b7802 */ /* 0x000fe20000000f00 */
[----:B------:R-:W4:Y:S01]  /*17b0*/  LDCU.64 UR14, c[0x0][0x348] ;  /* 0x00006900ff0e77ac */ /* 0x000f220008000a00 */
[----:B------:R-:W-:Y:S01]  /*17c0*/  LOP3.LUT R17, R17, 0x20, RZ, 0xc0, !PT ;  /* 0x0000002011117812 */ /* 0x000fe200078ec0ff */
[----:B------:R-:W-:Y:S01]  /*17d0*/  USEL UR23, UR5, 0x2, UP1 ;  /* 0x0000000205177887 */ /* 0x000fe20008800000 */
[----:B------:R-:W-:Y:S01]  /*17e0*/  UMOV UR24, URZ ;  /* 0x000000ff00187c82 */ /* 0x000fe20008000000 */
[----:B-1----:R-:W-:-:S04]  /*17f0*/  UIADD3 UR7, UPT, UPT, UR6, 0x3f, URZ ;  /* 0x0000003f06077890 */ /* 0x002fc8000fffe0ff */
[----:B------:R-:W-:-:S04]  /*1800*/  USHF.R.S32.HI UR13, URZ, 0x1f, UR7 ;  /* 0x0000001fff0d7899 */ /* 0x000fc80008011407 */
[----:B------:R-:W-:Y:S02]  /*1810*/  ULEA.HI UR13, UR13, UR7, URZ, 0x6 ;  /* 0x000000070d0d7291 */ /* 0x000fe4000f8f30ff */
[----:B------:R-:W-:Y:S02]  /*1820*/  UIADD3 UR7, UPT, UPT, UR6, -0x1, URZ ;  /* 0xffffffff06077890 */ /* 0x000fe4000fffe0ff */
[----:B------:R-:W-:Y:S02]  /*1830*/  USHF.R.S32.HI UR13, URZ, 0x6, UR13 ;  /* 0x00000006ff0d7899 */ /* 0x000fe4000801140d */
[----:B------:R-:W-:Y:S02]  /*1840*/  UISETP.GE.U32.AND UP2, UPT, UR7, -0x7f, UPT ;  /* 0xffffff810700788c */ /* 0x000fe4000bf46070 */
[----:B------:R-:W-:Y:S02]  /*1850*/  UISETP.LT.U32.AND UP0, UPT, UR13, 0x11, UPT ;  /* 0x000000110d00788c */ /* 0x000fe4000bf01070 */
[----:B------:R-:W-:-:S02]  /*1860*/  UIADD3 UR6, UPT, UPT, UR6, 0x7e, URZ ;  /* 0x0000007e06067890 */ /* 0x000fc4000fffe0ff */
[----:B------:R-:W-:-:S04]  /*1870*/  USEL UR7, UR13, 0x11, UP0 ;  /* 0x000000110d077887 */ /* 0x000fc80008000000 */
[----:B------:R-:W-:Y:S02]  /*1880*/  UIADD3 UR22, UPT, UPT, UR7, -0x1, URZ ;  /* 0xffffffff07167890 */ /* 0x000fe4000fffe0ff */
[----:B------:R-:W-:Y:S02]  /*1890*/  @UP2 UIADD3 UR22, UPT, UPT, UR7, URZ, URZ ;  /* 0x000000ff07162290 */ /* 0x000fe4000fffe0ff */
[----:B------:R-:W-:Y:S02]  /*18a0*/  UIADD3 UR25, UPT, UPT, UR13, -UR7, URZ ;  /* 0x800000070d197290 */ /* 0x000fe4000fffe0ff */
[----:B------:R-:W-:Y:S02]  /*18b0*/  UIADD3 UR21, UPT, UPT, UR22, 0x1, URZ ;  /* 0x0000000116157890 */ /* 0x000fe4000fffe0ff */
[----:B--2-4-:R-:W-:-:S12]  /*18c0*/  UIADD3 UR22, UPT, UPT, -UR22, URZ, URZ ;  /* 0x000000ff16167290 */ /* 0x014fd8000fffe1ff */
.L_x_43:
[----:B------:R-:W-:Y:S01]  /*18d0*/  UISETP.NE.AND UP0, UPT, UR4, URZ, UPT ;  /* 0x000000ff0400728c */ /* 0x000fe2000bf05270 */
[----:B------:R-:W1:Y:S08]  /*18e0*/  S2UR UR4, SR_CgaCtaId ;  /* 0x00000000000479c3 */ /* 0x000e700000008800 */
[----:B------:R-:W-:Y:S05]  /*18f0*/  BRA.U UP0, `(.L_x_24) ;  /* 0x0000000100347547 */ /* 0x000fea000b800000 */
[----:B------:R-:W2:Y:S01]  /*1900*/  S2R R2, SR_CgaCtaId ;  /* 0x0000000000027919 */ /* 0x000ea20000008800 */
[----:B------:R-:W-:-:S04]  /*1910*/  MOV R3, 0x400 ;  /* 0x0000040000037802 */ /* 0x000fc80000000f00 */
[----:B--2---:R-:W-:Y:S02]  /*1920*/  LEA R2, R2, R3, 0x18 ;  /* 0x0000000302027211 */ /* 0x004fe400078ec0ff */
[----:B------:R-:W-:-:S03]  /*1930*/  SHF.L.U32 R3, R11, 0x1f, RZ ;  /* 0x0000001f0b037819 */ /* 0x000fc600000006ff */
[----:B------:R-:W-:-:S04]  /*1940*/  IMAD R2, R12, 0x8, R2 ;  /* 0x000000080c027824 */ /* 0x000fc800078e0202 */
[----:B------:R-:W2:Y:S02]  /*1950*/  SYNCS.PHASECHK.TRANS64.TRYWAIT P0, [R2+URZ+0x1c0], R3 ;  /* 0x0001c003020075a7 */ /* 0x000ea400080011ff */
[----:B--2---:R-:W-:Y:S05]  /*1960*/  @!P0 BRA `(.L_x_25) ;  /* 0x0000007800648947 */ /* 0x004fea0003800000 */
.L_x_145:
[----:B------:R-:W-:Y:S01]  /*1970*/  VIADD R12, R12, 0x1 ;  /* 0x000000010c0c7836 */ /* 0x000fe20000000000 */
[----:B------:R2:W-:Y:S04]  /*1980*/  SYNCS.ARRIVE.TRANS64.A1T0 RZ, [R2+URZ+0x1b0], RZ ;  /* 0x0001b0ff02ff79a7 */ /* 0x0005e800081000ff */
[----:B------:R-:W-:-:S04]  /*1990*/  ISETP.NE.AND P0, PT, R12, 0x2, PT ;  /* 0x000000020c00780c */ /* 0x000fc80003f05270 */
[----:B------:R-:W-:Y:S02]  /*19a0*/  SEL R12, R12, RZ, P0 ;  /* 0x000000ff0c0c7207 */ /* 0x000fe40000000000 */
[----:B--2---:R-:W-:-:S04]  /*19b0*/  SEL R2, RZ, 0x1, P0 ;  /* 0x00000001ff027807 */ /* 0x004fc80000000000 */
[----:B------:R-:W-:-:S07]  /*19c0*/  LOP3.LUT R11, R11, R2, RZ, 0x3c, !PT ;  /* 0x000000020b0b7212 */ /* 0x000fce00078e3cff */
.L_x_24:
[----:B------:R-:W-:Y:S01]  /*19d0*/  UMOV UR5, 0x400 ;  /* 0x0000040000057882 */ /* 0x000fe20000000000 */
[----:B------:R-:W-:Y:S01]  /*19e0*/  SHF.L.U32 R2, R15, 0x1f, RZ ;  /* 0x0000001f0f027819 */ /* 0x000fe200000006ff */
[----:B-1----:R-:W-:Y:S01]  /*19f0*/  ULEA UR5, UR4, UR5, 0x18 ;  /* 0x0000000504057291 */ /* 0x002fe2000f8ec0ff */
[----:B------:R-:W-:Y:S01]  /*1a00*/  R2UR UR35, R16 ;  /* 0x00000000102372ca */ /* 0x000fe200000e0000 */
[----:B------:R-:W-:Y:S01]  /*1a10*/  UISETP.GE.U32.AND UP0, UPT, UR6, 0x7f, UPT ;  /* 0x0000007f0600788c */ /* 0x000fe2000bf06070 */
[----:B------:R-:W-:Y:S01]  /*1a20*/  R2UR UR11, R17 ;  /* 0x00000000110b72ca */ /* 0x000fe200000e0000 */
[----:B------:R-:W-:Y:S01]  /*1a30*/  ULEA UR8, UR24, UR5, 0x3 ;  /* 0x0000000518087291 */ /* 0x000fe2000f8e18ff */
[----:B------:R-:W-:-:S08]  /*1a40*/  UMOV UR26, URZ ;  /* 0x000000ff001a7c82 */ /* 0x000fd00008000000 */
[----:B------:R1:W2:Y:S01]  /*1a50*/  SYNCS.PHASECHK.TRANS64.TRYWAIT P0, [UR8+0x88], R2 ;  /* 0x00008802ff0075a7 */ /* 0x0002a20008001108 */
[----:B------:R-:W-:-:S13]  /*1a60*/  R2UR UR8, R22 ;  /* 0x00000000160872ca */ /* 0x000fda00000e0000 */
[----:B------:R-:W-:Y:S01]  /*1a70*/  ULEA UR11, UR8, UR11, 0x6 ;  /* 0x0000000b080b7291 */ /* 0x000fe2000f8e30ff */
[----:B-1----:R-:W-:-:S05]  /*1a80*/  LEA.HI R2, R23, R23, RZ, 0x1 ;  /* 0x0000001717027211 */ /* 0x002fca00078f08ff */
[----:B------:R-:W-:-:S05]  /*1a90*/  IMAD.SHL.U32 R2, R2, 0x40, RZ ;  /* 0x0000004002027824 */ /* 0x000fca00078e00ff */
[----:B------:R-:W-:-:S04]  /*1aa0*/  LOP3.LUT R2, R2, 0xffffff80, RZ, 0xc0, !PT ;  /* 0xffffff8002027812 */ /* 0x000fc800078ec0ff */
[----:B------:R-:W-:-:S13]  /*1ab0*/  R2UR UR9, R2 ;  /* 0x00000000020972ca */ /* 0x000fda00000e0000 */
[----:B------:R-:W-:Y:S01]  /*1ac0*/  ULOP3.LUT UR35, UR9, 0x40, UR35, 0xf8, !UPT ;  /* 0x0000004009237892 */ /* 0x000fe2000f8ef823 */
[----:B------:R-:W-:Y:S11]  /*1ad0*/  BRA.U !UP0, `(.L_x_26) ;  /* 0x0000000108c07547 */ /* 0x000ff6000b800000 */
[----:B------:R-:W-:Y:S01]  /*1ae0*/  UMOV UR16, UR22 ;  /* 0x0000001600107c82 */ /* 0x000fe20008000000 */
[----:B------:R-:W-:Y:S01]  /*1af0*/  UMOV UR17, UR24 ;  /* 0x0000001800117c82 */ /* 0x000fe20008000000 */
[----:B------:R-:W-:-:S05]  /*1b00*/  UMOV UR34, URZ ;  /* 0x000000ff00227c82 */ /* 0x000fca0008000000 */
.L_x_32:
[----:B------:R-:W-:Y:S01]  /*1b10*/  ULEA UR33, UR17, UR5, 0x3 ;  /* 0x0000000511217291 */ /* 0x000fe2000f8e18ff */
[----:B------:R-:W-:Y:S01]  /*1b20*/  @P5 MOV R3, 0x6000 ;  /* 0x0000600000035802 */ /* 0x000fe20000000f00 */
[----:B-12-4-:R-:W-:Y:S10]  /*1b30*/  @P0 BRA `(.L_x_27) ;  /* 0x00000000000c0947 */ /* 0x016ff40003800000 */
[----:B------:R-:W-:-:S04]  /*1b40*/  SHF.L.U32 R4, R15, 0x1f, RZ ;  /* 0x0000001f0f047819 */ /* 0x000fc800000006ff */
[----:B------:R-:W1:Y:S02]  /*1b50*/  SYNCS.PHASECHK.TRANS64.TRYWAIT P0, [UR33+0x88], R4 ;  /* 0x00008804ff0075a7 */ /* 0x000e640008001121 */
[----:B-1----:R-:W-:Y:S05]  /*1b60*/  @!P0 BRA `(.L_x_28) ;  /* 0x0000007400f88947 */ /* 0x002fea0003800000 */
.L_x_27:
[----:B------:R2:W-:Y:S01]  /*1b70*/  @P5 SYNCS.ARRIVE.TRANS64 RZ, [UR33], R3 ;  /* 0x00000003ffff59a7 */ /* 0x0005e20008000021 */
[----:B------:R-:W-:Y:S02]  /*1b80*/  ULOP3.LUT UR8, UR23, 0x2, URZ, 0xfc, !UPT ;  /* 0x0000000217087892 */ /* 0x000fe4000f8efcff */
[----:B------:R-:W-:Y:S02]  /*1b90*/  UIADD3 UR16, UPT, UPT, UR16, 0x1, URZ ;  /* 0x0000000110107890 */ /* 0x000fe4000fffe0ff */
[----:B------:R-:W-:Y:S02]  /*1ba0*/  UISETP.NE.AND UP0, UPT, UR8, 0x2, UPT ;  /* 0x000000020800788c */ /* 0x000fe4000bf05270 */
[----:B------:R-:W-:-:S07]  /*1bb0*/  UISETP.NE.AND UP2, UPT, UR16, 0x1, UPT ;  /* 0x000000011000788c */ /* 0x000fce000bf45270 */
[----:B------:R-:W-:Y:S05]  /*1bc0*/  BRA.U UP0, `(.L_x_29) ;  /* 0x0000000100047547 */ /* 0x000fea000b800000 */
[----:B------:R-:W-:Y:S05]  /*1bd0*/  BPT.TRAP 0x1 ;  /* 0x000000040000795c */ /* 0x000fea0000300000 */
.L_x_29:
[----:B------:R-:W-:Y:S04]  /*1be0*/  BSSY.RECONVERGENT B0, `(.L_x_30) ;  /* 0x0000003000007945 */ /* 0x000fe80003800200 */
[----:B------:R-:W-:Y:S05]  /*1bf0*/  @!P4 BRA `(.L_x_31) ;  /* 0x000000000004c947 */ /* 0x000fea0003800000 */
[----:B------:R-:W-:Y:S05]  /*1c00*/  BPT.TRAP 0x1 ;  /* 0x000000040000795c */ /* 0x000fea0000300000 */
.L_x_31:
[----:B------:R-:W-:Y:S05]  /*1c10*/  BSYNC.RECONVERGENT B0 ;  /* 0x0000000000007941 */ /* 0x000fea0003800200 */
.L_x_30:
[----:B------:R-:W-:Y:S02]  /*1c20*/  UIADD3 UR24, UPT, UPT, UR17, 0x1, URZ ;  /* 0x0000000111187890 */ /* 0x000fe4000fffe0ff */
[----:B------:R-:W-:Y:S02]  /*1c30*/  ULEA UR32, UR17, UR5, 0xd ;  /* 0x0000000511207291 */ /* 0x000fe4000f8e68ff */
[----:B------:R-:W-:Y:S02]  /*1c40*/  UISETP.NE.AND UP0, UPT, UR24, 0x11, UPT ;  /* 0x000000111800788c */ /* 0x000fe4000bf05270 */
[----:B------:R-:W-:Y:S02]  /*1c50*/  UIADD3 UR30, UP1, UPT, UR14, 0x80, URZ ;  /* 0x000000800e1e7890 */ /* 0x000fe4000ff3e0ff */
[----:B------:R-:W-:Y:S02]  /*1c60*/  USEL UR9, URZ, 0x1, UP0 ;  /* 0x00000001ff097887 */ /* 0x000fe40008000000 */
[----:B------:R-:W-:-:S02]  /*1c70*/  USEL UR24, UR24, URZ, UP0 ;  /* 0x000000ff18187287 */ /* 0x000fc40008000000 */
[----:B------:R-:W-:Y:S02]  /*1c80*/  UIADD3 UR28, UP0, UPT, UR14, 0x180, URZ ;  /* 0x000001800e1c7890 */ /* 0x000fe4000ff1e0ff */
[----:B------:R-:W-:Y:S01]  /*1c90*/  ULEA UR8, UR24, UR5, 0x3 ;  /* 0x0000000518087291 */ /* 0x000fe2000f8e18ff */
[----:B------:R-:W-:Y:S01]  /*1ca0*/  LOP3.LUT R15, R15, UR9, RZ, 0x3c, !PT ;  /* 0x000000090f0f7c12 */ /* 0x000fe2000f8e3cff */
[----:B------:R-:W-:Y:S02]  /*1cb0*/  ULOP3.LUT UR33, UR33, 0xfefffff8, URZ, 0xc0, !UPT ;  /* 0xfefffff821217892 */ /* 0x000fe4000f8ec0ff */
[----:B------:R-:W-:Y:S01]  /*1cc0*/  UIADD3.X UR31, UPT, UPT, URZ, UR15, URZ, UP1, !UPT ;  /* 0x0000000fff1f7290 */ /* 0x000fe20008ffe4ff */
[----:B-1----:R-:W-:Y:S01]  /*1cd0*/  SHF.L.U32 R2, R15, 0x1f, RZ ;  /* 0x0000001f0f027819 */ /* 0x002fe200000006ff */
[----:B------:R-:W-:Y:S02]  /*1ce0*/  UIADD3 UR32, UPT, UPT, UR32, 0x3400, URZ ;  /* 0x0000340020207890 */ /* 0x000fe4000fffe0ff */
[----:B------:R-:W-:Y:S01]  /*1cf0*/  UIADD3.X UR29, UPT, UPT, URZ, UR15, URZ, UP0, !UPT ;  /* 0x0000000fff1d7290 */ /* 0x000fe200087fe4ff */
[----:B------:R1:W4:Y:S01]  /*1d00*/  SYNCS.PHASECHK.TRANS64.TRYWAIT P0, [UR8+0x88], R2 ;  /* 0x00008802ff0075a7 */ /* 0x0003220008001108 */
[----:B------:R-:W-:Y:S01]  /*1d10*/  ULEA UR8, UR17, UR5, 0xc ;  /* 0x0000000511087291 */ /* 0x000fe2000f8e60ff */
[----:B------:R-:W-:Y:S01]  /*1d20*/  UMOV UR18, 0x0 ;  /* 0x0000000000127882 */ /* 0x000fe20000000000 */
[----:B------:R-:W-:-:S02]  /*1d30*/  UMOV UR19, 0x10000000 ;  /* 0x1000000000137882 */ /* 0x000fc40000000000 */
[----:B------:R-:W-:Y:S01]  /*1d40*/  UIADD3 UR8, UPT, UPT, UR8, 0x25400, URZ ;  /* 0x0002540008087890 */ /* 0x000fe2000fffe0ff */
[----:B------:R2:W-:Y:S01]  /*1d50*/  UTMALDG.3D.2CTA [UR32], [UR30], desc[UR18] ;  /* 0x000012201e0075b4 */ /* 0x0005e20008211000 */
[----:B------:R-:W-:Y:S01]  /*1d60*/  UMOV UR10, UR34 ;  /* 0x00000022000a7c82 */ /* 0x000fe20008000000 */
[----:B------:R-:W-:Y:S01]  /*1d70*/  UMOV UR12, UR36 ;  /* 0x00000024000c7c82 */ /* 0x000fe20008000000 */
[----:B------:R-:W-:Y:S01]  /*1d80*/  UMOV UR9, UR33 ;  /* 0x0000002100097c82 */ /* 0x000fe20008000000 */
[----:B------:R-:W-:Y:S01]  /*1d90*/  UMOV UR26, UR21 ;  /* 0x00000015001a7c82 */ /* 0x000fe20008000000 */
[----:B------:R-:W-:-:S03]  /*1da0*/  UMOV UR17, UR24 ;  /* 0x0000001800117c82 */ /* 0x000fc60008000000 */
[----:B------:R1:W-:Y:S01]  /*1db0*/  UTMALDG.3D.2CTA [UR8], [UR28], desc[UR18] ;  /* 0x000012081c0075b4 */ /* 0x0003e20008211000 */
[----:B--2---:R-:W-:Y:S01]  /*1dc0*/  UIADD3 UR34, UPT, UPT, UR34, 0x40, URZ ;  /* 0x0000004022227890 */ /* 0x004fe2000fffe0ff */
[----:B------:R-:W-:Y:S11]  /*1dd0*/  BRA.U UP2, `(.L_x_32) ;  /* 0xfffffffd024c7547 */ /* 0x000ff6000b83ffff */
.L_x_26:
[----:B--2-4-:R-:W-:Y:S01]  /*1de0*/  PLOP3.LUT P0, PT, PT, PT, UP5, 0x80, 0x8 ;  /* 0x000000000008781c */ /* 0x014fe20003f0f058 */
[----:B-1----:R-:W-:Y:S01]  /*1df0*/  ULEA UR8, UR24, UR5, 0x3 ;  /* 0x0000000518087291 */ /* 0x002fe2000f8e18ff */
[----:B------:R-:W-:Y:S01]  /*1e00*/  SHF.L.U32 R2, R15, 0x1f, RZ ;  /* 0x0000001f0f027819 */ /* 0x000fe200000006ff */
[----:B------:R-:W-:-:S10]  /*1e10*/  UISETP.GT.AND UP0, UPT, UR13, UR7, UPT ;  /* 0x000000070d00728c */ /* 0x000fd4000bf04270 */
[----:B------:R-:W-:Y:S01]  /*1e20*/  @!P0 SYNCS.ARRIVE.TRANS64.A1T0 RZ, [UR5+0x148], RZ ;  /* 0x000148ffffff89a7 */ /* 0x000fe20008100005 */
[----:B------:R1:W2:Y:S01]  /*1e30*/  SYNCS.PHASECHK.TRANS64.TRYWAIT P0, [UR8+0x88], R2 ;  /* 0x00008802ff0075a7 */ /* 0x0002a20008001108 */
[----:B------:R-:W-:Y:S05]  /*1e40*/  BRA.U !UP0, `(.L_x_33) ;  /* 0x0000000108c07547 */ /* 0x000fea000b800000 */
[----:B------:R-:W-:Y:S01]  /*1e50*/  UIADD3 UR27, UPT, UPT, UR25, UR26, URZ ;  /* 0x0000001a191b7290 */ /* 0x000fe2000fffe0ff */
[----:B------:R-:W-:-:S11]  /*1e60*/  UMOV UR34, UR24 ;  /* 0x0000001800227c82 */ /* 0x000fd60008000000 */
.L_x_39:
[----:B------:R-:W-:Y:S01]  /*1e70*/  ULEA UR17, UR34, UR5, 0x3 ;  /* 0x0000000522117291 */ /* 0x000fe2000f8e18ff */
[----:B--2---:R-:W-:Y:S01]  /*1e80*/  @P5 MOV R3, 0x6000 ;  /* 0x0000600000035802 */ /* 0x004fe20000000f00 */
[----:B-12---:R-:W-:Y:S10]  /*1e90*/  @P0 BRA `(.L_x_34) ;  /* 0x00000000000c0947 */ /* 0x006ff40003800000 */
[----:B------:R-:W-:-:S04]  /*1ea0*/  SHF.L.U32 R4, R15, 0x1f, RZ ;  /* 0x0000001f0f047819 */ /* 0x000fc800000006ff */
[----:B------:R-:W2:Y:S02]  /*1eb0*/  SYNCS.PHASECHK.TRANS64.TRYWAIT P0, [UR17+0x88], R4 ;  /* 0x00008804ff0075a7 */ /* 0x000ea40008001111 */
[----:B--2---:R-:W-:Y:S05]  /*1ec0*/  @!P0 BRA `(.L_x_35) ;  /* 0x0000007400388947 */ /* 0x004fea0003800000 */
.L_x_34:
[----:B------:R2:W-:Y:S01]  /*1ed0*/  @P5 SYNCS.ARRIVE.TRANS64 RZ, [UR17], R3 ;  /* 0x00000003ffff59a7 */ /* 0x0005e20008000011 */
[----:B------:R-:W-:-:S04]  /*1ee0*/  ULOP3.LUT UR8, UR23, 0x2, URZ, 0xfc, !UPT ;  /* 0x0000000217087892 */ /* 0x000fc8000f8efcff */
[----:B------:R-:W-:-:S09]  /*1ef0*/  UISETP.NE.AND UP0, UPT, UR8, 0x2, UPT ;  /* 0x000000020800788c */ /* 0x000fd2000bf05270 */
[----:B------:R-:W-:Y:S05]  /*1f00*/  BRA.U UP0, `(.L_x_36) ;  /* 0x0000000100047547 */ /* 0x000fea000b800000 */
[----:B------:R-:W-:Y:S05]  /*1f10*/  BPT.TRAP 0x1 ;  /* 0x000000040000795c */ /* 0x000fea0000300000 */
.L_x_36:
[----:B------:R-:W-:Y:S04]  /*1f20*/  BSSY.RECONVERGENT B0, `(.L_x_37) ;  /* 0x0000003000007945 */ /* 0x000fe80003800200 */
[----:B------:R-:W-:Y:S05]  /*1f30*/  @!P4 BRA `(.L_x_38) ;  /* 0x000000000004c947 */ /* 0x000fea0003800000 */
[----:B------:R-:W-:Y:S05]  /*1f40*/  BPT.TRAP 0x1 ;  /* 0x000000040000795c */ /* 0x000fea0000300000 */
.L_x_38:
[----:B------:R-:W-:Y:S05]  /*1f50*/  BSYNC.RECONVERGENT B0 ;  /* 0x0000000000007941 */ /* 0x000fea0003800200 */
.L_x_37:
        /* <DEDUP_REMOVED lines=9> */
[----:B------:R-:W-:Y:S02]  /*1ff0*/  USHF.L.U32 UR18, UR26, 0x6, URZ ;  /* 0x000000061a127899 */ /* 0x000fe400080006ff */
[----:B------:R-:W-:Y:S01]  /*2000*/  ULOP3.LUT UR17, UR17, 0xfefffff8, URZ, 0xc0, !UPT ;  /* 0xfefffff811117892 */ /* 0x000fe2000f8ec0ff */
[----:B-1----:R-:W-:Y:S01]  /*2010*/  SHF.L.U32 R2, R15, 0x1f, RZ ;  /* 0x0000001f0f027819 */ /* 0x002fe200000006ff */
[----:B------:R-:W-:Y:S02]  /*2020*/  UIADD3 UR16, UPT, UPT, UR16, 0x3400, URZ ;  /* 0x0000340010107890 */ /* 0x000fe4000fffe0ff */
[----:B------:R-:W-:Y:S01]  /*2030*/  UIADD3.X UR33, UPT, UPT, URZ, UR15, URZ, UP1, !UPT ;  /* 0x0000000fff217290 */ /* 0x000fe20008ffe4ff */
[----:B------:R4:W1:Y:S01]  /*2040*/  SYNCS.PHASECHK.TRANS64.TRYWAIT P0, [UR8+0x88], R2 ;  /* 0x00008802ff0075a7 */ /* 0x0008620008001108 */
[----:B------:R-:W-:-:S02]  /*2050*/  ULEA UR8, UR34, UR5, 0xc ;  /* 0x0000000522087291 */ /* 0x000fc4000f8e60ff */
[----:B------:R-:W-:Y:S02]  /*2060*/  UIADD3.X UR31, UPT, UPT, URZ, UR15, URZ, UP0, !UPT ;  /* 0x0000000fff1f7290 */ /* 0x000fe400087fe4ff */
[----:B------:R-:W-:Y:S01]  /*2070*/  UIADD3 UR8, UPT, UPT, UR8, 0x25400, URZ ;  /* 0x0002540008087890 */ /* 0x000fe2000fffe0ff */
[----:B------:R-:W-:Y:S01]  /*2080*/  UMOV UR28, 0x0 ;  /* 0x00000000001c7882 */ /* 0x000fe20000000000 */
[----:B------:R-:W-:Y:S01]  /*2090*/  UMOV UR29, 0x10000000 ;  /* 0x10000000001d7882 */ /* 0x000fe20000000000 */
[----:B------:R-:W-:Y:S01]  /*20a0*/  UMOV UR19, UR35 ;  /* 0x0000002300137c82 */ /* 0x000fe20008000000 */
[----:B------:R-:W-:Y:S01]  /*20b0*/  UMOV UR20, UR36 ;  /* 0x0000002400147c82 */ /* 0x000fe20008000000 */
[----:B------:R-:W-:Y:S01]  /*20c0*/  UMOV UR12, UR36 ;  /* 0x00000024000c7c82 */ /* 0x000fe20008000000 */
[----:B------:R-:W-:Y:S01]  /*20d0*/  UMOV UR9, UR17 ;  /* 0x0000001100097c82 */ /* 0x000fe20008000000 */
[----:B------:R-:W-:Y:S01]  /*20e0*/  UMOV UR10, UR18 ;  /* 0x00000012000a7c82 */ /* 0x000fe20008000000 */
[----:B------:R4:W-:Y:S01]  /*20f0*/  UTMALDG.3D.2CTA [UR16], [UR32], desc[UR28] ;  /* 0x00001c10200075b4 */ /* 0x0009e20008211000 */
[----:B------:R-:W-:Y:S01]  /*2100*/  UIADD3 UR26, UPT, UPT, UR26, 0x1, URZ ;  /* 0x000000011a1a7890 */ /* 0x000fe2000fffe0ff */
[----:B------:R-:W-:-:S03]  /*2110*/  UMOV UR34, UR24 ;  /* 0x0000001800227c82 */ /* 0x000fc60008000000 */
[----:B------:R-:W-:Y:S01]  /*2120*/  UISETP.NE.AND UP0, UPT, UR26, UR27, UPT ;  /* 0x0000001b1a00728c */ /* 0x000fe2000bf05270 */
[----:B------:R4:W-:Y:S08]  /*2130*/  UTMALDG.3D.2CTA [UR8], [UR30], desc[UR28] ;  /* 0x00001c081e0075b4 */ /* 0x0009f00008211000 */
[----:B----4-:R-:W-:Y:S05]  /*2140*/  BRA.U UP0, `(.L_x_39) ;  /* 0xfffffffd00487547 */ /* 0x010fea000b83ffff */
.L_x_33:
[C---:B-1----:R-:W-:Y:S01]  /*2150*/  LEA R2, R14.reuse, UR5, 0x3 ;  /* 0x000000050e027c11 */ /* 0x042fe2000f8e18ff */
[----:B------:R-:W-:Y:S01]  /*2160*/  NOP ;  /* 0x0000000000007918 */ /* 0x000fe20000000000 */
[----:B--2---:R-:W-:Y:S02]  /*2170*/  SHF.L.U32 R3, R13, 0x1f, RZ ;  /* 0x0000001f0d037819 */ /* 0x004fe400000006ff */
[----:B------:R-:W-:Y:S02]  /*2180*/  LEA R4, R14, UR5, 0x4 ;  /* 0x000000050e047c11 */ /* 0x000fe4000f8e20ff */
[----:B------:R-:W1:Y:S02]  /*2190*/  SYNCS.PHASECHK.TRANS64.TRYWAIT P0, [R2+URZ+0x150], R3 ;  /* 0x00015003020075a7 */ /* 0x000e6400080011ff */
[----:B-1----:R-:W-:Y:S05]  /*21a0*/  @!P0 BRA `(.L_x_40) ;  /* 0x0000007000988947 */ /* 0x002fea0003800000 */
.L_x_148:
[----:B------:R-:W2:Y:S01]  /*21b0*/  LDS.128 R4, [R4+0x1e0] ;  /* 0x0001e00004047984 */ /* 0x000ea20000000c00 */
[----:B------:R-:W-:Y:S01]  /*21c0*/  ISETP.GE.AND P0, PT, R35, 0x1, PT ;  /* 0x000000012300780c */ /* 0x000fe20003f06270 */
[----:B-1----:R-:W-:Y:S01]  /*21d0*/  VIADD R2, R2, 0x160 ;  /* 0x0000016002027836 */ /* 0x002fe20000000000 */
[----:B------:R-:W-:Y:S01]  /*21e0*/  @!PT LDS RZ, [RZ] ;  /* 0x00000000fffff984 */ /* 0x000fe20000000800 */
[----:B------:R-:W-:Y:S01]  /*21f0*/  @!PT LDS RZ, [RZ] ;  /* 0x00000000fffff984 */ /* 0x000fe20000000800 */
[----:B------:R-:W-:Y:S01]  /*2200*/  @!PT LDS RZ, [RZ] ;  /* 0x00000000fffff984 */ /* 0x000fe20000000800 */
[----:B------:R-:W-:Y:S01]  /*2210*/  @!PT LDS RZ, [RZ] ;  /* 0x00000000fffff984 */ /* 0x000fe20000000800 */
[----:B------:R1:W-:Y:S06]  /*2220*/  MEMBAR.ALL.CTA ;  /* 0x0000000000007992 */ /* 0x0003ec0000008000 */
[----:B-1----:R-:W1:Y:S01]  /*2230*/  FENCE.VIEW.ASYNC.S ;  /* 0x00000000000073c6 */ /* 0x002e620000000000 */
[----:B------:R-:W-:-:S04]  /*2240*/  PRMT R2, RZ, 0x654, R2 ;  /* 0x00000654ff027816 */ /* 0x000fc80000000002 */
[----:B-1----:R1:W-:Y:S01]  /*2250*/  SYNCS.ARRIVE.TRANS64.RED.A1T0 RZ, [R2+URZ], RZ ;  /* 0x000000ff02ff79a7 */ /* 0x0023e200081004ff */
[----:B--2---:R-:W-:-:S13]  /*2260*/  LOP3.LUT P2, RZ, R6, 0x1, RZ, 0xc0, !PT ;  /* 0x0000000106ff7812 */ /* 0x004fda000784c0ff */
[----:B------:R-:W-:Y:S01]  /*2270*/  @P2 SHF.R.U32.HI R3, RZ, 0x10, R5 ;  /* 0x00000010ff032819 */ /* 0x000fe20000011605 */
[----:B------:R-:W-:Y:S01]  /*2280*/  VOTEU.ANY UP0, P2 ;  /* 0x0000000000ff7886 */ /* 0x000fe20001000100 */
[----:B------:R-:W-:Y:S02]  /*2290*/  @P2 MOV R10, R4 ;  /* 0x00000004000a2202 */ /* 0x000fe40000000f00 */
[----:B------:R-:W-:Y:S02]  /*22a0*/  @P2 R2UR.BROADCAST UR8, R3 ;  /* 0x00000000030822ca */ /* 0x000fe400008e0000 */
[----:B------:R-:W-:-:S11]  /*22b0*/  @P2 LOP3.LUT R9, R5, 0xffff, RZ, 0xc0, !PT ;  /* 0x0000ffff05092812 */ /* 0x000fd600078ec0ff */
[----:B------:R-:W-:Y:S01]  /*22c0*/  @UP0 UMOV UR36, UR8 ;  /* 0x0000000800240c82 */ /* 0x000fe20008000000 */
[----:B-1----:R-:W-:Y:S05]  /*22d0*/  @!P0 BRA `(.L_x_41) ;  /* 0x0000000000b88947 */ /* 0x002fea0003800000 */
[----:B------:R-:W3:Y:S01]  /*22e0*/  LDC.64 R4, c[0x0][0xb18] ;  /* 0x0002c600ff047b82 */ /* 0x000ee20000000a00 */
[----:B------:R-:W-:-:S07]  /*22f0*/  ISETP.NE.AND P3, PT, R35, 0x1, PT ;  /* 0x000000012300780c */ /* 0x000fce0003f65270 */
[----:B------:R-:W1:Y:S08]  /*2300*/  LDC.64 R6, c[0x0][0xb10] ;  /* 0x0002c400ff067b82 */ /* 0x000e700000000a00 */
[----:B------:R-:W2:Y:S08]  /*2310*/  LDC R18, c[0x0][0xb20] ;  /* 0x0002c800ff127b82 */ /* 0x000eb00000000800 */
[----:B------:R-:W4:Y:S01]  /*2320*/  LDC R19, c[0x0][0xb0c] ;  /* 0x0002c300ff137b82 */ /* 0x000f220000000800 */
[----:B---3--:R-:W-:Y:S01]  /*2330*/  IMAD.HI.U32 R21, R0, R5, RZ ;  /* 0x0000000500157227 */ /* 0x008fe200078e00ff */
[----:B------:R-:W-:-:S03]  /*2340*/  ISETP.NE.AND P0, PT, R4, 0x1, PT ;  /* 0x000000010400780c */ /* 0x000fc60003f05270 */
[----:B------:R-:W-:-:S03]  /*2350*/  IMAD.HI.U32 R5, R9, R5, RZ ;  /* 0x0000000509057227 */ /* 0x000fc600078e00ff */
[----:B------:R-:W3:Y:S01]  /*2360*/  LDC.64 R2, c[0x0][0xb28] ;  /* 0x0002ca00ff027b82 */ /* 0x000ee20000000a00 */
[----:B-1----:R-:W-:-:S04]  /*2370*/  IMAD.HI.U32 R22, R8, R6, RZ ;  /* 0x0000000608167227 */ /* 0x002fc800078e00ff */
[----:B------:R-:W-:Y:S01]  /*2380*/  IMAD.HI.U32 R23, R10, R6, RZ ;  /* 0x000000060a177227 */ /* 0x000fe200078e00ff */
[----:B------:R-:W-:Y:S02]  /*2390*/  SHF.R.U32.HI R22, RZ, R7, R22 ;  /* 0x00000007ff167219 */ /* 0x000fe40000011616 */
[-C--:B--2---:R-:W-:Y:S02]  /*23a0*/  SHF.R.U32.HI R21, RZ, R18.reuse, R21 ;  /* 0x00000012ff157219 */ /* 0x084fe40000011615 */
[----:B------:R-:W-:Y:S02]  /*23b0*/  SHF.R.U32.HI R5, RZ, R18, R5 ;  /* 0x00000012ff057219 */ /* 0x000fe40000011605 */
[----:B------:R-:W-:Y:S02]  /*23c0*/  SEL R21, R0, R21, !P0 ;  /* 0x0000001500157207 */ /* 0x000fe40004000000 */
[----:B------:R-:W-:Y:S02]  /*23d0*/  SHF.R.U32.HI R23, RZ, R7, R23 ;  /* 0x00000007ff177219 */ /* 0x000fe40000011617 */
[----:B----4-:R-:W-:-:S02]  /*23e0*/  ISETP.NE.AND P1, PT, R19, 0x1, PT ;  /* 0x000000011300780c */ /* 0x010fc40003f25270 */
[----:B------:R-:W-:Y:S02]  /*23f0*/  SEL R5, R9, R5, !P0 ;  /* 0x0000000509057207 */ /* 0x000fe40004000000 */
[----:B------:R-:W-:Y:S02]  /*2400*/  SEL R22, R8, R22, !P1 ;  /* 0x0000001608167207 */ /* 0x000fe40004800000 */
[----:B------:R-:W-:Y:S01]  /*2410*/  SEL R23, R10, R23, !P1 ;  /* 0x000000170a177207 */ /* 0x000fe20004800000 */
[----:B---3--:R-:W-:-:S04]  /*2420*/  IMAD.HI.U32 R20, R21, R2, RZ ;  /* 0x0000000215147227 */ /* 0x008fc800078e00ff */
        /* <DEDUP_REMOVED lines=10> */
[----:B------:R-:W-:-:S04]  /*24d0*/  @!P0 IMAD.HI.U32 R7, R23, R2, RZ ;  /* 0x0000000217078227 */ /* 0x000fc800078e00ff */
[----:B------:R-:W-:Y:S01]  /*24e0*/  IMAD.MOV R2, RZ, RZ, -R6 ;  /* 0x000000ffff027224 */ /* 0x000fe200078e0a06 */
[----:B------:R-:W-:Y:S02]  /*24f0*/  @!P0 SHF.R.U32.HI R3, RZ, R3, R7 ;  /* 0x00000003ff038219 */ /* 0x000fe40000011607 */
[----:B------:R-:W-:Y:S01]  /*2500*/  IADD3 R7, PT, PT, -R5, RZ, RZ ;  /* 0x000000ff05077210 */ /* 0x000fe20007ffe1ff */
[----:B------:R-:W-:Y:S01]  /*2510*/  IMAD R2, R35, R2, R5 ;  /* 0x0000000223027224 */ /* 0x000fe200078e0205 */
        /* <DEDUP_REMOVED lines=10> */
.L_x_41:
[----:B------:R-:W1:Y:S02]  /*25c0*/  LDCU UR8, c[0x0][0xb30] ;  /* 0x00016600ff0877ac */ /* 0x000e640008000800 */
[----:B-1----:R-:W-:-:S09]  /*25d0*/  UISETP.NE.AND UP0, UPT, UR8, 0x1, UPT ;  /* 0x000000010800788c */ /* 0x002fd2000bf05270 */
[----:B------:R-:W-:Y:S05]  /*25e0*/  BRA.U UP0, `(.L_x_42) ;  /* 0x0000000100407547 */ /* 0x000fea000b800000 */
[----:B------:R-:W1:Y:S08]  /*25f0*/  LDC.64 R4, c[0x0][0xb10] ;  /* 0x0002c400ff047b82 */ /* 0x000e700000000a00 */
[----:B------:R-:W2:Y:S08]  /*2600*/  LDC.64 R2, c[0x0][0xb18] ;  /* 0x0002c600ff027b82 */ /* 0x000eb00000000a00 */
[----:B------:R-:W4:Y:S08]  /*2610*/  LDC R6, c[0x0][0xb20] ;  /* 0x0002c800ff067b82 */ /* 0x000f300000000800 */
[----:B------:R-:W3:Y:S01]  /*2620*/  LDC R7, c[0x0][0xb0c] ;  /* 0x0002c300ff077b82 */ /* 0x000ee20000000800 */
[----:B-1----:R-:W-:-:S05]  /*2630*/  IMAD.HI.U32 R4, R10, R4, RZ ;  /* 0x000000040a047227 */ /* 0x002fca00078e00ff */
[----:B------:R-:W-:Y:S01]  /*2640*/  SHF.R.U32.HI R4, RZ, R5, R4 ;  /* 0x00000005ff047219 */ /* 0x000fe20000011604 */
[----:B--2---:R-:W-:Y:S01]  /*2650*/  IMAD.HI.U32 R3, R9, R3, RZ ;  /* 0x0000000309037227 */ /* 0x004fe200078e00ff */
[----:B------:R-:W-:-:S04]  /*2660*/  ISETP.NE.AND P0, PT, R2, 0x1, PT ;  /* 0x000000010200780c */ /* 0x000fc80003f05270 */
[----:B----4-:R-:W-:-:S04]  /*2670*/  SHF.R.U32.HI R3, RZ, R6, R3 ;  /* 0x00000006ff037219 */ /* 0x010fc80000011603 */
[----:B------:R-:W-:Y:S02]  /*2680*/  SEL R3, R9, R3, !P0 ;  /* 0x0000000309037207 */ /* 0x000fe40004000000 */
[----:B---3--:R-:W-:-:S04]  /*2690*/  ISETP.NE.AND P1, PT, R7, 0x1, PT ;  /* 0x000000010700780c */ /* 0x008fc80003f25270 */
[----:B------:R-:W-:-:S05]  /*26a0*/  SEL R4, R10, R4, !P1 ;  /* 0x000000040a047207 */ /* 0x000fca0004800000 */
[----:B------:R-:W-:Y:S02]  /*26b0*/  IMAD.IADD R5, R3, 0x1, -R4 ;  /* 0x0000000103057824 */ /* 0x000fe400078e0a04 */
[----:B------:R-:W-:Y:S02]  /*26c0*/  IMAD.IADD R3, R4, 0x1, -R3 ;  /* 0x0000000104037824 */ /* 0x000fe400078e0a03 */
[----:B------:R-:W-:Y:S02]  /*26d0*/  IMAD R10, R5, R7, R10 ;  /* 0x00000007050a7224 */ /* 0x000fe400078e020a */
[----:B------:R-:W-:-:S07]  /*26e0*/  IMAD R9, R3, R2, R9 ;  /* 0x0000000203097224 */ /* 0x000fce00078e0209 */
.L_x_42:
[----:B------:R-:W-:Y:S01]  /*26f0*/  VIADD R14, R14, 0x1 ;  /* 0x000000010e0e7836 */ /* 0x000fe20000000000 */
[----:B------:R-:W-:Y:S01]  /*2700*/  UPLOP3.LUT UP5, UPT, UPT, UPT, UPT, 0x80, 0x8 ;  /* 0x000000000008789c */ /* 0x000fe20003faf070 */
[----:B------:R-:W-:Y:S02]  /*2710*/  IMAD.IADD R23, R10, 0x1, R51 ;  /* 0x000000010a177824 */ /* 0x000fe400078e0233 */
[----:B------:R-:W-:Y:S01]  /*2720*/  IMAD.IADD R22, R9, 0x1, R50 ;  /* 0x0000000109167824 */ /* 0x000fe200078e0232 */
[----:B------:R-:W-:-:S04]  /*2730*/  ISETP.NE.AND P0, PT, R14, 0x2, PT ;  /* 0x000000020e00780c */ /* 0x000fc80003f05270 */
[----:B------:R-:W-:Y:S02]  /*2740*/  SEL R2, RZ, 0x1, P0 ;  /* 0x00000001ff027807 */ /* 0x000fe40000000000 */
[----:B------:R-:W-:Y:S02]  /*2750*/  SEL R14, R14, RZ, P0 ;  /* 0x000000ff0e0e7207 */ /* 0x000fe40000000000 */
[----:B------:R-:W-:Y:S01]  /*2760*/  LOP3.LUT R13, R13, R2, RZ, 0x3c, !PT ;  /* 0x000000020d0d7212 */ /* 0x000fe200078e3cff */
[----:B------:R-:W-:Y:S06]  /*2770*/  @P2 BRA `(.L_x_43) ;  /* 0xfffffff000542947 */ /* 0x000fec000383ffff */
[----:B------:R-:W-:Y:S01]  /*2780*/  UIADD3 UR5, UPT, UPT, UR5, 0x88, URZ ;  /* 0x0000008805057890 */ /* 0x000fe2000fffe0ff */
[----:B------:R-:W-:-:S03]  /*2790*/  SHF.L.U32 R2, R15, 0x1f, RZ ;  /* 0x0000001f0f027819 */ /* 0x000fc600000006ff */
[----:B------:R-:W-:-:S09]  /*27a0*/  ULEA UR4, UR24, UR5, 0x3 ;  /* 0x0000000518047291 */ /* 0x000fd2000f8e18ff */
[----:B------:R-:W1:Y:S02]  /*27b0*/  SYNCS.PHASECHK.TRANS64.TRYWAIT P0, [UR4], R2 ;  /* 0x00000002ff0075a7 */ /* 0x000e640008001104 */
[----:B-1----:R-:W-:Y:S05]  /*27c0*/  @!P0 BRA `(.L_x_44) ;  /* 0x0000006c00248947 */ /* 0x002fea0003800000 */
.L_x_150:
[----:B------:R-:W-:-:S04]  /*27d0*/  UIADD3 UR6, UPT, UPT, UR24, 0x1, URZ ;  /* 0x0000000118067890 */ /* 0x000fc8000fffe0ff */
[----:B------:R-:W-:-:S04]  /*27e0*/  UISETP.NE.AND UP0, UPT, UR6, 0x11, UPT ;  /* 0x000000110600788c */ /* 0x000fc8000bf05270 */
[----:B------:R-:W-:Y:S02]  /*27f0*/  USEL UR7, URZ, 0x1, UP0 ;  /* 0x00000001ff077887 */ /* 0x000fe40008000000 */
[----:B------:R-:W-:-:S04]  /*2800*/  USEL UR6, UR6, URZ, UP0 ;  /* 0x000000ff06067287 */ /* 0x000fc80008000000 */
[----:B------:R-:W-:Y:S01]  /*2810*/  ULEA UR4, UR6, UR5, 0x3 ;  /* 0x0000000506047291 */ /* 0x000fe2000f8e18ff */
[----:B-1----:R-:W-:-:S04]  /*2820*/  LOP3.LUT R2, R15, UR7, RZ, 0x3c, !PT ;  /* 0x000000070f027c12 */ /* 0x002fc8000f8e3cff */
[----:B------:R-:W-:-:S04]  /*2830*/  SHF.L.U32 R3, R2, 0x1f, RZ ;  /* 0x0000001f02037819 */ /* 0x000fc800000006ff */
[----:B------:R-:W1:Y:S02]  /*2840*/  SYNCS.PHASECHK.TRANS64.TRYWAIT P0, [UR4], R3 ;  /* 0x00000003ff0075a7 */ /* 0x000e640008001104 */
[----:B-1----:R-:W-:Y:S05]  /*2850*/  @!P0 BRA `(.L_x_45) ;  /* 0x0000006c00188947 */ /* 0x002fea0003800000 */
.L_x_152:
[----:B------:R-:W-:-:S04]  /*2860*/  UIADD3 UR6, UPT, UPT, UR6, 0x1, URZ ;  /* 0x0000000106067890 */ /* 0x000fc8000fffe0ff */
[----:B------:R-:W-:-:S04]  /*2870*/  UISETP.NE.AND UP0, UPT, UR6, 0x11, UPT ;  /* 0x000000110600788c */ /* 0x000fc8000bf05270 */
[----:B------:R-:W-:Y:S02]  /*2880*/  USEL UR7, URZ, 0x1, UP0 ;  /* 0x00000001ff077887 */ /* 0x000fe40008000000 */
[----:B------:R-:W-:-:S04]  /*2890*/  USEL UR6, UR6, URZ, UP0 ;  /* 0x000000ff06067287 */ /* 0x000fc80008000000 */
[----:B------:R-:W-:Y:S01]  /*28a0*/  ULEA UR4, UR6, UR5, 0x3 ;  /* 0x0000000506047291 */ /* 0x000fe2000f8e18ff */
[----:B------:R-:W-:-:S04]  /*28b0*/  LOP3.LUT R2, R2, UR7, RZ, 0x3c, !PT ;  /* 0x0000000702027c12 */ /* 0x000fc8000f8e3cff */
[----:B-1----:R-:W-:-:S04]  /*28c0*/  SHF.L.U32 R3, R2, 0x1f, RZ ;  /* 0x0000001f02037819 */ /* 0x002fc800000006ff */
[----:B------:R-:W1:Y:S02]  /*28d0*/  SYNCS.PHASECHK.TRANS64.TRYWAIT P0, [UR4], R3 ;  /* 0x00000003ff0075a7 */ /* 0x000e640008001104 */
[----:B-1----:R-:W-:Y:S05]  /*28e0*/  @!P0 BRA `(.L_x_46) ;  /* 0x0000006c000c8947 */ /* 0x002fea0003800000 */
.L_x_154:
        /* <DEDUP_REMOVED lines=9> */
.L_x_156:
        /* <DEDUP_REMOVED lines=9> */
.L_x_158:
        /* <DEDUP_REMOVED lines=9> */
.L_x_160:
        /* <DEDUP_REMOVED lines=9> */
.L_x_162:
        /* <DEDUP_REMOVED lines=9> */
.L_x_164:
        /* <DEDUP_REMOVED lines=9> */
.L_x_166:
        /* <DEDUP_REMOVED lines=9> */
.L_x_168:
        /* <DEDUP_REMOVED lines=9> */
.L_x_170:
        /* <DEDUP_REMOVED lines=9> */
.L_x_172:
        /* <DEDUP_REMOVED lines=9> */
.L_x_174:
        /* <DEDUP_REMOVED lines=9> */
.L_x_176:
        /* <DEDUP_REMOVED lines=9> */
.L_x_178:
        /* <DEDUP_REMOVED lines=9> */
.L_x_180:
[----:B------:R-:W-:-:S04]  /*3040*/  UIADD3 UR6, UPT, UPT, UR6, 0x1, URZ ;  /* 0x0000000106067890 */ /* 0x000fc8000fffe0ff */
[----:B------:R-:W-:-:S04]  /*3050*/  UISETP.NE.AND UP0, UPT, UR6, 0x11, UPT ;  /* 0x000000110600788c */ /* 0x000fc8000bf05270 */
[----:B------:R-:W-:Y:S02]  /*3060*/  USEL UR4, URZ, 0x1, UP0 ;  /* 0x00000001ff047887 */ /* 0x000fe40008000000 */
[----:B------:R-:W-:-:S04]  /*3070*/  USEL UR6, UR6, URZ, UP0 ;  /* 0x000000ff06067287 */ /* 0x000fc80008000000 */
[----:B------:R-:W-:Y:S01]  /*3080*/  ULEA UR6, UR6, UR5, 0x3 ;  /* 0x0000000506067291 */ /* 0x000fe2000f8e18ff */
[----:B------:R-:W-:-:S04]  /*3090*/  LOP3.LUT R2, R2, UR4, RZ, 0x3c, !PT ;  /* 0x0000000402027c12 */ /* 0x000fc8000f8e3cff */
[----:B------:R-:W-:Y:S01]  /*30a0*/  SHF.L.U32 R2, R2, 0x1f, RZ ;  /* 0x0000001f02027819 */ /* 0x000fe200000006ff */
[----:B-1-3--:R-:W-:-:S07]  /*30b0*/  IMAD.U32 R0, RZ, RZ, UR6 ;  /* 0x00000006ff007e24 */ /* 0x00afce000f8e00ff */
.L_x_60:
[----:B-1----:R1:W2:Y:S02]  /*30c0*/  SYNCS.PHASECHK.TRANS64.TRYWAIT P0, [R0+URZ], R2 ;  /* 0x00000002000075a7 */ /* 0x0022a400080011ff */
[----:B--2---:R-:W-:Y:S05]  /*30d0*/  @!P0 NANOSLEEP.SYNCS 0x989680 ;  /* 0x009896800000895d */ /* 0x004fea0003900000 */
[----:B------:R-:W2:Y:S02]  /*30e0*/  @!P0 SYNCS.PHASECHK.TRANS64 P0, [R0+URZ], R2 ;  /* 0x00000002000085a7 */ /* 0x000ea400080010ff */
[----:B--2---:R-:W-:Y:S05]  /*30f0*/  @P0 EXIT ;  /* 0x000000000000094d */ /* 0x004fea0003800000 */
[----:B------:R-:W-:Y:S05]  /*3100*/  BRA `(.L_x_60) ;  /* 0xfffffffc00ec7947 */ /* 0x000fea000383ffff */
.L_x_23:
[----:B------:R-:W-:-:S04]  /*3110*/  UISETP.NE.AND UP1, UPT, UR4, URZ, UPT ;  /* 0x000000ff0400728c */ /* 0x000fc8000bf25270 */
[----:B------:R-:W-:-:S09]  /*3120*/  UISETP.NE.OR UP1, UPT, UR12, 0x1, UP1 ;  /* 0x000000010c00788c */ /* 0x000fd20008f25670 */
[----:B------:R-:W-:Y:S05]  /*3130*/  BRA.U UP1, `(.L_x_61) ;  /* 0x00000005014c7547 */ /* 0x000fea000b800000 */
[----:B------:R-:W-:Y:S01]  /*3140*/  HFMA2 R11, -RZ, RZ, 0, 0 ;  /* 0x00000000ff0b7431 */ /* 0x000fe200000001ff */
[----:B------:R-:W-:Y:S01]  /*3150*/  ISETP.GE.U32.AND P2, PT, R10, 0x2, PT ;  /* 0x000000020a00780c */ /* 0x000fe20003f46070 */
[----:B------:R-:W-:Y:S01]  /*3160*/  IMAD.MOV.U32 R12, RZ, RZ, 0x1 ;  /* 0x00000001ff0c7424 */ /* 0x000fe200078e00ff */
[----:B------:R-:W-:Y:S01]  /*3170*/  CS2R R8, SRZ ;  /* 0x0000000000087805 */ /* 0x000fe2000001ff00 */
[----:B------:R-:W-:Y:S01]  /*3180*/  IMAD.MOV.U32 R3, RZ, RZ, RZ ;  /* 0x000000ffff037224 */ /* 0x000fe200078e00ff */
[----:B------:R-:W-:Y:S01]  /*3190*/  UMOV UR6, 0x400 ;  /* 0x0000040000067882 */ /* 0x000fe20000000000 */
[----:B------:R-:W-:Y:S01]  /*31a0*/  UMOV UR7, URZ ;  /* 0x000000ff00077c82 */ /* 0x000fe20008000000 */
[----:B------:R-:W-:-:S12]  /*31b0*/  ULEA UR6, UR4, UR6, 0x18 ;  /* 0x0000000604067291 */ /* 0x000fd8000f8ec0ff */
.L_x_65:
[----:B------:R-:W-:Y:S02]  /*31c0*/  LEA R0, R3, UR6, 0x3 ;  /* 0x0000000603007c11 */ /* 0x000fe4000f8e18ff */
[----:B------:R-:W-:-:S03]  /*31d0*/  SHF.L.U32 R4, R8, 0x1f, RZ ;  /* 0x0000001f08047819 */ /* 0x000fc600000006ff */
[----:B------:R-:W-:Y:S01]  /*31e0*/  VIADD R5, R0, 0x1c0 ;  /* 0x000001c000057836 */ /* 0x000fe20000000000 */
[----:B------:R-:W1:Y:S02]  /*31f0*/  SYNCS.PHASECHK.TRANS64.TRYWAIT P0, [R0+URZ+0x1b0], R4 ;  /* 0x0001b004000075a7 */ /* 0x000e6400080011ff */
[----:B-1----:R-:W-:Y:S05]  /*3200*/  @!P0 BRA `(.L_x_62) ;  /* 0x0000006800148947 */ /* 0x002fea0003800000 */
.L_x_181:
[----:B------:R-:W-:Y:S01]  /*3210*/  ULEA UR5, UR7, UR6, 0x3 ;  /* 0x0000000607057291 */ /* 0x000fe2000f8e18ff */
[----:B-1----:R-:W-:Y:S01]  /*3220*/  PRMT R0, RZ, 0x654, R5 ;  /* 0x00000654ff007816 */ /* 0x002fe20000000005 */
[----:B------:R-:W-:Y:S01]  /*3230*/  @!P2 IMAD.MOV.U32 R4, RZ, RZ, 0x10 ;  /* 0x00000010ff04a424 */ /* 0x000fe200078e00ff */
[----:B------:R-:W-:Y:S01]  /*3240*/  SHF.L.U32 R5, R12, 0x1f, RZ ;  /* 0x0000001f0c057819 */ /* 0x000fe200000006ff */
[----:B------:R-:W-:Y:S01]  /*3250*/  UIADD3 UR4, UPT, UPT, UR5, 0x150, URZ ;  /* 0x0000015005047890 */ /* 0x000fe2000fffe0ff */
[----:B------:R1:W-:Y:S05]  /*3260*/  SYNCS.ARRIVE.TRANS64.RED.A1T0 RZ, [R0+URZ], RZ ;  /* 0x000000ff00ff79a7 */ /* 0x0003ea00081004ff */
[----:B------:R-:W-:Y:S01]  /*3270*/  IMAD.U32 R6, RZ, RZ, UR4 ;  /* 0x00000004ff067e24 */ /* 0x000fe2000f8e00ff */
[----:B------:R-:W2:Y:S04]  /*3280*/  SYNCS.PHASECHK.TRANS64.TRYWAIT P0, [UR5+0x160], R5 ;  /* 0x00016005ff0075a7 */ /* 0x000ea80008001105 */
[----:B------:R-:W-:Y:S01]  /*3290*/  PRMT R6, R10, 0x654, R6 ;  /* 0x000006540a067816 */ /* 0x000fe20000000006 */
[----:B-12---:R-:W-:Y:S06]  /*32a0*/  @!P0 BRA `(.L_x_63) ;  /* 0x0000006800008947 */ /* 0x006fec0003800000 */
.L_x_183:
[----:B------:R-:W-:Y:S01]  /*32b0*/  ULEA UR4, UR7, UR6, 0x4 ;  /* 0x0000000607047291 */ /* 0x000fe2000f8e20ff */
[----:B------:R-:W-:Y:S01]  /*32c0*/  SEL R2, R6, R2, !P2 ;  /* 0x0000000206027207 */ /* 0x000fe20005000000 */
[----:B------:R-:W-:Y:S01]  /*32d0*/  UIADD3 UR5, UPT, UPT, UR5, 0x150, URZ ;  /* 0x0000015005057890 */ /* 0x000fe2000fffe0ff */
[----:B-1----:R-:W-:Y:S01]  /*32e0*/  LEA R0, R11, UR6, 0x3 ;  /* 0x000000060b007c11 */ /* 0x002fe2000f8e18ff */
[----:B------:R-:W-:Y:S01]  /*32f0*/  UIADD3 UR4, UPT, UPT, UR4, 0x1e0, URZ ;  /* 0x000001e004047890 */ /* 0x000fe2000fffe0ff */
[----:B------:R1:W-:Y:S01]  /*3300*/  @!P2 SYNCS.ARRIVE.TRANS64.RED RZ, [R2+URZ], R4 ;  /* 0x0000000402ffa9a7 */ /* 0x0003e200080004ff */
[----:B------:R-:W-:Y:S01]  /*3310*/  UIADD3 UR7, UPT, UPT, UR7, 0x1, URZ ;  /* 0x0000000107077890 */ /* 0x000fe2000fffe0ff */
[----:B------:R-:W-:-:S03]  /*3320*/  VIADD R3, R3, 0x1 ;  /* 0x0000000103037836 */ /* 0x000fc60000000000 */
[----:B------:R-:W-:Y:S02]  /*3330*/  UISETP.NE.AND UP0, UPT, UR7, 0x2, UPT ;  /* 0x000000020700788c */ /* 0x000fe4000bf05270 */
[----:B------:R-:W-:Y:S01]  /*3340*/  ISETP.NE.AND P0, PT, R3, 0x2, PT ;  /* 0x000000020300780c */ /* 0x000fe20003f05270 */
[----:B------:R-:W-:Y:S06]  /*3350*/  UGETNEXTWORKID.BROADCAST [UR4], [UR5] ;  /* 0x00000000040073ca */ /* 0x000fec0008000100 */
[----:B------:R-:W-:Y:S02]  /*3360*/  USEL UR4, URZ, 0x1, UP0 ;  /* 0x00000001ff047887 */ /* 0x000fe40008000000 */
[----:B------:R-:W-:-:S04]  /*3370*/  USEL UR7, UR7, URZ, UP0 ;  /* 0x000000ff07077287 */ /* 0x000fc80008000000 */
[----:B------:R-:W-:Y:S02]  /*3380*/  LOP3.LUT R12, R12, UR4, RZ, 0x3c, !PT ;  /* 0x000000040c0c7c12 */ /* 0x000fe4000f8e3cff */
[----:B-1----:R-:W-:-:S04]  /*3390*/  SHF.L.U32 R4, R9, 0x1f, RZ ;  /* 0x0000001f09047819 */ /* 0x002fc800000006ff */
[----:B------:R-:W1:Y:S02]  /*33a0*/  SYNCS.PHASECHK.TRANS64.TRYWAIT P1, [R0+URZ+0x150], R4 ;  /* 0x00015004000075a7 */ /* 0x000e6400080211ff */
[----:B-1----:R-:W-:Y:S05]  /*33b0*/  @!P1 BRA `(.L_x_64) ;  /* 0x0000006400d49947 */ /* 0x002fea0003800000 */
.L_x_184:
[----:B-1----:R-:W-:Y:S01]  /*33c0*/  LEA R4, R11, UR6, 0x4 ;  /* 0x000000060b047c11 */ /* 0x002fe2000f8e20ff */
[----:B------:R-:W-:Y:S01]  /*33d0*/  VIADD R0, R0, 0x160 ;  /* 0x0000016000007836 */ /* 0x000fe20000000000 */
[----:B------:R-:W-:Y:S01]  /*33e0*/  SEL R3, R3, RZ, P0 ;  /* 0x000000ff03037207 */ /* 0x000fe20000000000 */
[----:B------:R-:W-:-:S03]  /*33f0*/  VIADD R11, R11, 0x1 ;  /* 0x000000010b0b7836 */ /* 0x000fc60000000000 */
[----:B------:R-:W1:Y:S01]  /*3400*/  LDS.128 R4, [R4+0x1e0] ;  /* 0x0001e00004047984 */ /* 0x000e620000000c00 */
[----:B------:R-:W-:Y:S02]  /*3410*/  PRMT R0, RZ, 0x654, R0 ;  /* 0x00000654ff007816 */ /* 0x000fe40000000000 */
[C---:B------:R-:W-:Y:S01]  /*3420*/  ISETP.NE.AND P1, PT, R11.reuse, 0x2, PT ;  /* 0x000000020b00780c */ /* 0x040fe20003f25270 */
[----:B------:R-:W-:Y:S01]  /*3430*/  @!PT LDS RZ, [RZ] ;  /* 0x00000000fffff984 */ /* 0x000fe20000000800 */
[----:B------:R-:W-:Y:S01]  /*3440*/  @!PT LDS RZ, [RZ] ;  /* 0x00000000fffff984 */ /* 0x000fe20000000800 */
[----:B------:R-:W-:Y:S01]  /*3450*/  @!PT LDS RZ, [RZ] ;  /* 0x00000000fffff984 */ /* 0x000fe20000000800 */
[----:B------:R-:W-:Y:S01]  /*3460*/  @!PT LDS RZ, [RZ] ;  /* 0x00000000fffff984 */ /* 0x000fe20000000800 */
[----:B------:R2:W-:Y:S06]  /*3470*/  MEMBAR.ALL.CTA ;  /* 0x0000000000007992 */ /* 0x0005ec0000008000 */
[----:B--2---:R-:W2:Y:S01]  /*3480*/  FENCE.VIEW.ASYNC.S ;  /* 0x00000000000073c6 */ /* 0x004ea20000000000 */
[----:B------:R-:W-:Y:S01]  /*3490*/  SEL R11, R11, RZ, P1 ;  /* 0x000000ff0b0b7207 */ /* 0x000fe20000800000 */
[----:B--2---:R2:W-:Y:S01]  /*34a0*/  SYNCS.ARRIVE.TRANS64.RED.A1T0 RZ, [R0+URZ], RZ ;  /* 0x000000ff00ff79a7 */ /* 0x0045e200081004ff */
[----:B-1----:R-:W-:-:S02]  /*34b0*/  LOP3.LUT P3, RZ, R6, 0x1, RZ, 0xc0, !PT ;  /* 0x0000000106ff7812 */ /* 0x002fc4000786c0ff */
[----:B------:R-:W-:-:S04]  /*34c0*/  SEL R4, RZ, 0x1, P1 ;  /* 0x00000001ff047807 */ /* 0x000fc80000800000 */
[----:B------:R-:W-:Y:S02]  /*34d0*/  LOP3.LUT R9, R9, R4, RZ, 0x3c, !PT ;  /* 0x0000000409097212 */ /* 0x000fe400078e3cff */
[----:B--2---:R-:W-:-:S04]  /*34e0*/  SEL R0, RZ, 0x1, P0 ;  /* 0x00000001ff007807 */ /* 0x004fc80000000000 */
[----:B------:R-:W-:Y:S01]  /*34f0*/  LOP3.LUT R8, R8, R0, RZ, 0x3c, !PT ;  /* 0x0000000008087212 */ /* 0x000fe200078e3cff */
[----:B------:R-:W-:Y:S06]  /*3500*/  @P3 BRA `(.L_x_65) ;  /* 0xfffffffc002c3947 */ /* 0x000fec000383ffff */
[----:B------:R-:W-:Y:S01]  /*3510*/  ULEA UR5, UR7, UR6, 0x3 ;  /* 0x0000000607057291 */ /* 0x000fe2000f8e18ff */
[----:B------:R-:W-:-:S08]  /*3520*/  SHF.L.U32 R2, R12, 0x1f, RZ ;  /* 0x0000001f0c027819 */ /* 0x000fd000000006ff */
[----:B------:R-:W1:Y:S02]  /*3530*/  SYNCS.PHASECHK.TRANS64 P0, [UR5+0x160], R2 ;  /* 0x00016002ff0075a7 */ /* 0x000e640008001005 */
[----:B-1----:R-:W-:Y:S05]  /*3540*/  @P0 BRA `(.L_x_66) ;  /* 0x0000000000080947 */ /* 0x002fea0003800000 */
[----:B------:R-:W1:Y:S02]  /*3550*/  SYNCS.PHASECHK.TRANS64.TRYWAIT P0, [UR5+0x160], R2 ;  /* 0x00016002ff0075a7 */ /* 0x000e640008001105 */
[----:B-1----:R-:W-:Y:S05]  /*3560*/  @!P0 BRA `(.L_x_67) ;  /* 0x00000064007c8947 */ /* 0x002fea0003800000 */
.L_x_66:
[----:B------:R-:W-:-:S04]  /*3570*/  UIADD3 UR4, UPT, UPT, UR7, 0x1, URZ ;  /* 0x0000000107047890 */ /* 0x000fc8000fffe0ff */
[----:B------:R-:W-:-:S04]  /*3580*/  UISETP.NE.AND UP0, UPT, UR4, 0x2, UPT ;  /* 0x000000020400788c */ /* 0x000fc8000bf05270 */
[----:B------:R-:W-:Y:S02]  /*3590*/  USEL UR8, URZ, 0x1, UP0 ;  /* 0x00000001ff087887 */ /* 0x000fe40008000000 */
[----:B------:R-:W-:-:S04]  /*35a0*/  USEL UR4, UR4, URZ, UP0 ;  /* 0x000000ff04047287 */ /* 0x000fc80008000000 */
[----:B------:R-:W-:Y:S01]  /*35b0*/  ULEA UR4, UR4, UR6, 0x3 ;  /* 0x0000000604047291 */ /* 0x000fe2000f8e18ff */
[----:B-1----:R-:W-:-:S04]  /*35c0*/  LOP3.LUT R2, R12, UR8, RZ, 0x3c, !PT ;  /* 0x000000080c027c12 */ /* 0x002fc8000f8e3cff */
[----:B------:R-:W-:-:S04]  /*35d0*/  SHF.L.U32 R0, R2, 0x1f, RZ ;  /* 0x0000001f02007819 */ /* 0x000fc800000006ff */
[----:B------:R-:W1:Y:S02]  /*35e0*/  SYNCS.PHASECHK.TRANS64 P0, [UR4+0x160], R0 ;  /* 0x00016000ff0075a7 */ /* 0x000e640008001004 */
[----:B-1----:R-:W-:Y:S05]  /*35f0*/  @P0 EXIT ;  /* 0x000000000000094d */ /* 0x002fea0003800000 */
[----:B------:R-:W-:Y:S02]  /*3600*/  SHF.L.U32 R2, R2, 0x1f, RZ ;  /* 0x0000001f02027819 */ /* 0x000fe400000006ff */
[----:B------:R-:W-:-:S07]  /*3610*/  MOV R0, UR4 ;  /* 0x0000000400007c02 */ /* 0x000fce0008000f00 */
.L_x_68:
[----:B-1----:R1:W2:Y:S02]  /*3620*/  SYNCS.PHASECHK.TRANS64.TRYWAIT P0, [R0+URZ+0x160], R2 ;  /* 0x00016002000075a7 */ /* 0x0022a400080011ff */
[----:B--2---:R-:W-:Y:S05]  /*3630*/  @!P0 NANOSLEEP.SYNCS 0x989680 ;  /* 0x009896800000895d */ /* 0x004fea0003900000 */
[----:B------:R-:W2:Y:S02]  /*3640*/  @!P0 SYNCS.PHASECHK.TRANS64 P0, [R0+URZ+0x160], R2 ;  /* 0x00016002000085a7 */ /* 0x000ea400080010ff */
[----:B--2---:R-:W-:Y:S05]  /*3650*/  @P0 EXIT ;  /* 0x000000000000094d */ /* 0x004fea0003800000 */
[----:B------:R-:W-:Y:S05]  /*3660*/  BRA `(.L_x_68) ;  /* 0xfffffffc00ec7947 */ /* 0x000fea000383ffff */
.L_x_61:
[----:B------:R-:W-:Y:S05]  /*3670*/  BRA.U UP4, `(.L_x_69) ;  /* 0x0000001104d87547 */ /* 0x000fea000b800000 */
[----:B------:R-:W-:Y:S01]  /*3680*/  UMOV UR5, 0x40 ;  /* 0x0000004000057882 */ /* 0x000fe20000000000 */
[----:B------:R-:W-:Y:S01]  /*3690*/  NOP ;  /* 0x0000000000007918 */ /* 0x000fe20000000000 */
[----:B------:R-:W-:Y:S01]  /*36a0*/  ULEA UR5, UR4, UR5, 0x18 ;  /* 0x0000000504057291 */ /* 0x000fe2000f8ec0ff */
[----:B------:R-:W-:Y:S02]  /*36b0*/  UMOV UR8, 0x400 ;  /* 0x0000040000087882 */ /* 0x000fe40000000000 */
[----:B------:R-:W-:-:S06]  /*36c0*/  ULEA UR8, UR4, UR8, 0x18 ;  /* 0x0000000804087291 */ /* 0x000fcc000f8ec0ff */
[----:B------:R-:W1:Y:S02]  /*36d0*/  LDS.U8 R2, [UR5+0x1c] ;  /* 0x00001c05ff027984 */ /* 0x000e640008000000 */
[----:B-1----:R-:W-:-:S13]  /*36e0*/  ISETP.NE.AND P0, PT, R2, RZ, PT ;  /* 0x000000ff0200720c */ /* 0x002fda0003f05270 */
[----:B------:R-:W-:Y:S05]  /*36f0*/  @P0 BRA `(.L_x_70) ;  /* 0x0000000400080947 */ /* 0x000fea0003800000 */
[----:B------:R-:W-:Y:S02]  /*3700*/  UISETP.NE.U32.AND UP0, UPT, UR7, 0x1, UPT ;  /* 0x000000010700788c */ /* 0x000fe4000bf05070 */
[----:B------:R-:W-:-:S07]  /*3710*/  UIADD3 UR9, UPT, UPT, UR5, 0x8, URZ ;  /* 0x0000000805097890 */ /* 0x000fce000fffe0ff */
[----:B------:R-:W-:Y:S05]  /*3720*/  BRA.U !UP0, `(.L_x_71) ;  /* 0x00000001089c7547 */ /* 0x000fea000b800000 */
[----:B------:R-:W-:Y:S01]  /*3730*/  ELECT P0, URZ, PT ;  /* 0x0000000000ff782f */ /* 0x000fe20003800000 */
[----:B------:R-:W-:-:S12]  /*3740*/  BSSY B0, `(.L_x_71) ;  /* 0x0000025000007945 */ /* 0x000fd80003800000 */
[----:B------:R-:W-:Y:S05]  /*3750*/  @!P0 BRA `(.L_x_72) ;  /* 0x00000000008c8947 */ /* 0x000fea0003800000 */
[----:B------:R-:W-:-:S05]  /*3760*/  UMOV UR4, 0x10 ;  /* 0x0000001000047882 */ /* 0x000fca0000000000 */
[----:B------:R-:W-:Y:S04]  /*3770*/  DEPBAR.LE SB1, 0x36 ;  /* 0x00009d800000791a */ /* 0x000fe80000000000 */
[----:B------:R-:W1:Y:S02]  /*3780*/  UTCATOMSWS.2CTA.FIND_AND_SET.ALIGN UP1, UR4, UR4 ;  /* 0x00000004000475e3 */ /* 0x000e640008220800 */
[----:B-1----:R-:W-:Y:S01]  /*3790*/  MOV R10, UR4 ;  /* 0x00000004000a7c02 */ /* 0x002fe20008000f00 */
[----:B------:R-:W-:Y:S06]  /*37a0*/  BRA.U UP1, `(.L_x_73) ;  /* 0x0000000101187547 */ /* 0x000fec000b800000 */
.L_x_74:
[----:B------:R-:W-:Y:S05]  /*37b0*/  NANOSLEEP 0x64 ;  /* 0x000000640000795d */ /* 0x000fea0003800000 */
[----:B------:R-:W-:-:S05]  /*37c0*/  UMOV UR4, 0x10 ;  /* 0x0000001000047882 */ /* 0x000fca0000000000 */
[----:B------:R-:W-:Y:S04]  /*37d0*/  DEPBAR.LE SB1, 0x36 ;  /* 0x00009d800000791a */ /* 0x000fe80000000000 */
[----:B------:R-:W1:Y:S02]  /*37e0*/  UTCATOMSWS.2CTA.FIND_AND_SET.ALIGN UP1, UR4, UR4 ;  /* 0x00000004000475e3 */ /* 0x000e640008220800 */
[----:B-1----:R-:W-:Y:S01]  /*37f0*/  MOV R10, UR4 ;  /* 0x00000004000a7c02 */ /* 0x002fe20008000f00 */
[----:B------:R-:W-:Y:S05]  /*3800*/  BRA.U !UP1, `(.L_x_74) ;  /* 0xfffffffd09e87547 */ /* 0x000fea000b83ffff */
.L_x_73:
[----:B------:R-:W1:Y:S01]  /*3810*/  LDS R5, [UR5+0x10] ;  /* 0x00001005ff057984 */ /* 0x000e620008000800 */
[----:B------:R-:W-:Y:S01]  /*3820*/  IMAD.U32 R3, RZ, RZ, UR8 ;  /* 0x00000008ff037e24 */ /* 0x000fe2000f8e00ff */
[----:B------:R-:W-:-:S03]  /*3830*/  MOV R2, UR6 ;  /* 0x0000000600027c02 */ /* 0x000fc60008000f00 */
[----:B------:R-:W-:Y:S01]  /*3840*/  VIADD R3, R3, 0x200 ;  /* 0x0000020003037836 */ /* 0x000fe20000000000 */
[----:B-1----:R-:W-:-:S04]  /*3850*/  SHF.L.U32 R5, R5, 0x1f, RZ ;  /* 0x0000001f05057819 */ /* 0x002fc800000006ff */
[----:B------:R-:W1:Y:S02]  /*3860*/  SYNCS.PHASECHK.TRANS64.TRYWAIT P0, [UR5+0x8], R5 ;  /* 0x00000805ff0075a7 */ /* 0x000e640008001105 */
[----:B-1----:R-:W-:Y:S05]  /*3870*/  @P0 BRA `(.L_x_75) ;  /* 0x0000000000080947 */ /* 0x002fea0003800000 */
[----:B------:R-:W1:Y:S02]  /*3880*/  SYNCS.PHASECHK.TRANS64.TRYWAIT P0, [UR5+0x8], R5 ;  /* 0x00000805ff0075a7 */ /* 0x000e640008001105 */
[----:B-1----:R-:W-:Y:S05]  /*3890*/  @!P0 BRA `(.L_x_76) ;  /* 0x0000006000c88947 */ /* 0x002fea0003800000 */
.L_x_75:
[----:B-1----:R-:W-:Y:S01]  /*38a0*/  HFMA2 R4, -RZ, RZ, 0, 5.9604644775390625e-08 ;  /* 0x00000001ff047431 */ /* 0x002fe200000001ff */
[----:B------:R-:W-:Y:S01]  /*38b0*/  UPRMT UR4, UR6, 0x654, UR9 ;  /* 0x0000065406047896 */ /* 0x000fe20008000009 */
[----:B------:R-:W-:Y:S01]  /*38c0*/  IMAD.MOV.U32 R7, RZ, RZ, 0xffff ;  /* 0x0000ffffff077424 */ /* 0x000fe200078e00ff */
[----:B------:R-:W-:Y:S01]  /*38d0*/  PRMT R2, R2, 0x654, R3 ;  /* 0x0000065402027816 */ /* 0x000fe20000000003 */
[----:B------:R-:W-:Y:S02]  /*38e0*/  IMAD.MOV.U32 R5, RZ, RZ, 0x4 ;  /* 0x00000004ff057424 */ /* 0x000fe400078e00ff */
[----:B------:R-:W-:Y:S01]  /*38f0*/  IMAD.SHL.U32 R9, R10, 0x20, RZ ;  /* 0x000000200a097824 */ /* 0x000fe200078e00ff */
[----:B------:R-:W-:Y:S02]  /*3900*/  MOV R3, UR4 ;  /* 0x0000000400037c02 */ /* 0x000fe40008000f00 */
[-C--:B------:R-:W-:Y:S01]  /*3910*/  SHF.L.U32 R7, R7, R10.reuse, RZ ;  /* 0x0000000a07077219 */ /* 0x080fe200000006ff */
[----:B------:R1:W-:Y:S01]  /*3920*/  SYNCS.ARRIVE.TRANS64.RED RZ, [UR4], R5 ;  /* 0x00000005ffff79a7 */ /* 0x0003e20008000404 */
[----:B------:R-:W-:Y:S01]  /*3930*/  SHF.L.U32 R6, R4, R10, RZ ;  /* 0x0000000a04067219 */ /* 0x000fe200000006ff */
[----:B------:R1:W-:Y:S04]  /*3940*/  STS [UR8+0x200], R9 ;  /* 0x00020009ff007988 */ /* 0x0003e80008000808 */
[----:B------:R1:W-:Y:S04]  /*3950*/  STAS [R2.64], R10 ;  /* 0x0000000a02007dbd */ /* 0x0003e8000c0008ff */
[----:B------:R1:W-:Y:S04]  /*3960*/  ATOMS.OR RZ, [UR5+0x14], R7 ;  /* 0x00001407ffff798c */ /* 0x0003e8000b000005 */
[----:B------:R1:W-:Y:S04]  /*3970*/  ATOMS.OR RZ, [UR5+0x18], R6 ;  /* 0x00001806ffff798c */ /* 0x0003e8000b000005 */
[----:B------:R1:W-:Y:S02]  /*3980*/  ATOMS.XOR RZ, [UR5+0x10], R4 ;  /* 0x00001004ffff798c */ /* 0x0003e4000b800005 */
.L_x_72:
[----:B------:R-:W-:Y:S05]  /*3990*/  BSYNC B0 ;  /* 0x0000000000007941 */ /* 0x000fea0003800000 */
.L_x_71:
[----:B------:R-:W-:Y:S05]  /*39a0*/  BRA.U UP0, `(.L_x_77) ;  /* 0x00000001006c7547 */ /* 0x000fea000b800000 */
[----:B------:R-:W-:-:S03]  /*39b0*/  UMOV UR4, 0xffffffff ;  /* 0xffffffff00047882 */ /* 0x000fc60000000000 */
[----:B------:R-:W-:Y:S05]  /*39c0*/  BRA.DIV UR4, `(.L_x_78) ;  /* 0x0000006204947947 */ /* 0x000fea000b800000 */
[----:B------:R-:W-:-:S13]  /*39d0*/  ELECT P6, URZ, PT ;  /* 0x0000000000ff782f */ /* 0x000fda00038c0000 */
.L_x_188:
[----:B------:R-:W-:Y:S05]  /*39e0*/  @!P6 BRA `(.L_x_77) ;  /* 0x00000000005ce947 */ /* 0x000fea0003800000 */
[----:B-1----:R-:W1:Y:S02]  /*39f0*/  LDS R3, [UR5+0x10] ;  /* 0x00001005ff037984 */ /* 0x002e640008000800 */
[----:B-1----:R-:W-:-:S04]  /*3a00*/  SHF.L.U32 R3, R3, 0x1f, RZ ;  /* 0x0000001f03037819 */ /* 0x002fc800000006ff */
[----:B------:R-:W1:Y:S02]  /*3a10*/  SYNCS.PHASECHK.TRANS64.TRYWAIT P0, [UR5+0x8], R3 ;  /* 0x00000803ff0075a7 */ /* 0x000e640008001105 */
[----:B-1----:R-:W-:Y:S05]  /*3a20*/  @P0 BRA `(.L_x_79) ;  /* 0x0000000000080947 */ /* 0x002fea0003800000 */
[----:B------:R-:W1:Y:S02]  /*3a30*/  SYNCS.PHASECHK.TRANS64.TRYWAIT P0, [UR5+0x8], R3 ;  /* 0x00000803ff0075a7 */ /* 0x000e640008001105 */
[----:B-1----:R-:W-:Y:S05]  /*3a40*/  @!P0 BRA `(.L_x_80) ;  /* 0x0000006000948947 */ /* 0x002fea0003800000 */
.L_x_79:
[----:B------:R-:W2:Y:S01]  /*3a50*/  LDS R5, [UR8+0x200] ;  /* 0x00020008ff057984 */ /* 0x000ea20008000800 */
[----:B-1----:R-:W-:Y:S02]  /*3a60*/  HFMA2 R2, -RZ, RZ, 0, 5.9604644775390625e-08 ;  /* 0x00000001ff027431 */ /* 0x002fe400000001ff */
[----:B------:R-:W-:Y:S01]  /*3a70*/  IMAD.MOV.U32 R3, RZ, RZ, 0xffff ;  /* 0x0000ffffff037424 */ /* 0x000fe200078e00ff */
[----:B------:R-:W-:Y:S01]  /*3a80*/  UPRMT UR4, UR6, 0x654, UR9 ;  /* 0x0000065406047896 */ /* 0x000fe20008000009 */
[----:B--2---:R-:W-:-:S03]  /*3a90*/  IMAD.SHL.U32 R4, R5, 0x20, RZ ;  /* 0x0000002005047824 */ /* 0x004fc600078e00ff */
[-C--:B------:R-:W-:Y:S02]  /*3aa0*/  SHF.L.U32 R3, R3, R5.reuse, RZ ;  /* 0x0000000503037219 */ /* 0x080fe400000006ff */
[----:B------:R-:W-:Y:S01]  /*3ab0*/  SHF.L.U32 R5, R2, R5, RZ ;  /* 0x0000000502057219 */ /* 0x000fe200000006ff */
[----:B------:R2:W-:Y:S04]  /*3ac0*/  STS [UR8+0x200], R4 ;  /* 0x00020004ff007988 */ /* 0x0005e80008000808 */
[----:B------:R2:W-:Y:S04]  /*3ad0*/  ATOMS.OR RZ, [UR5+0x14], R3 ;  /* 0x00001403ffff798c */ /* 0x0005e8000b000005 */
[----:B------:R2:W-:Y:S01]  /*3ae0*/  ATOMS.OR RZ, [UR5+0x18], R5 ;  /* 0x00001805ffff798c */ /* 0x0005e2000b000005 */
[----:B------:R-:W-:Y:S03]  /*3af0*/  SYNCS.ARRIVE.TRANS64.RED.A1T0 RZ, [UR4], RZ ;  /* 0x000000ffffff79a7 */ /* 0x000fe60008100404 */
[----:B------:R2:W-:Y:S01]  /*3b00*/  ATOMS.XOR RZ, [UR5+0x10], R2 ;  /* 0x00001002ffff798c */ /* 0x0005e2000b800005 */
[----:B------:R-:W-:Y:S05]  /*3b10*/  BRA `(.L_x_77) ;  /* 0x0000000000107947 */ /* 0x000fea0003800000 */
.L_x_70:
[----:B------:R-:W-:-:S05]  /*3b20*/  MOV R2, 0xffffffff ;  /* 0xffffffff00027802 */ /* 0x000fca0000000f00 */
[----:B------:R1:W-:Y:S02]  /*3b30*/  STS [UR8+0x200], R2 ;  /* 0x00020002ff007988 */ /* 0x0003e40008000808 */
[----:B-1----:R-:W-:Y:S02]  /*3b40*/  MOV R2, 0x3b60 ;  /* 0x00003b6000027802 */ /* 0x002fe40000000f00 */
[----:B-----5:R-:W-:Y:S05]  /*3b50*/  CALL.REL.NOINC `($__internal_1_$__cuda_sm10x_tcgen05_guardrail_trap_phase_invalid_during_alloc) ;  /* 0x0000006400e07944 */ /* 0x020fea0003c00000 */
.L_x_77:
[----:B------:R-:W-:Y:S05]  /*3b60*/  WARPSYNC.ALL ;  /* 0x0000000000007948 */ /* 0x000fea0003800000 */
[----:B------:R-:W3:Y:S01]  /*3b70*/  S2UR UR5, SR_CgaCtaId ;  /* 0x00000000000579c3 */ /* 0x000ee20000008800 */
[----:B------:R-:W-:Y:S01]  /*3b80*/  UMOV UR4, 0x400 ;  /* 0x0000040000047882 */ /* 0x000fe20000000000 */
[----:B------:R-:W-:-:S06]  /*3b90*/  NOP ;  /* 0x0000000000007918 */ /* 0x000fcc0000000000 */
[----:B------:R-:W-:Y:S06]  /*3ba0*/  BAR.ARV 0x6, 0xa0 ;  /* 0x0182800000007b1d */ /* 0x000fec0000002000 */
[----:B------:R-:W4:Y:S01]  /*3bb0*/  LDCU UR8, c[0x0][0x38c] ;  /* 0x00007180ff0877ac */ /* 0x000f220008000800 */
[----:B------:R-:W-:Y:S01]  /*3bc0*/  LOP3.LUT R0, R0, 0xffff, RZ, 0xc0, !PT ;  /* 0x0000ffff00007812 */ /* 0x000fe200078ec0ff */
[----:B-1----:R-:W-:Y:S01]  /*3bd0*/  IMAD.MOV.U32 R9, RZ, RZ, 0x1 ;  /* 0x00000001ff097424 */ /* 0x002fe200078e00ff */
[----:B------:R-:W-:Y:S01]  /*3be0*/  LOP3.LUT R8, R8, 0xffff, RZ, 0xc0, !PT ;  /* 0x0000ffff08087812 */ /* 0x000fe200078ec0ff */
[----:B------:R-:W-:Y:S01]  /*3bf0*/  UMOV UR19, URZ ;  /* 0x000000ff00137c82 */ /* 0x000fe20008000000 */
[----:B------:R-:W-:Y:S01]  /*3c00*/  R2UR UR11, R0 ;  /* 0x00000000000b72ca */ /* 0x000fe200000e0000 */
[----:B------:R-:W-:Y:S01]  /*3c10*/  UMOV UR18, URZ ;  /* 0x000000ff00127c82 */ /* 0x000fe20008000000 */
[----:B------:R-:W-:Y:S01]  /*3c20*/  R2UR UR12, R8 ;  /* 0x00000000080c72ca */ /* 0x000fe200000e0000 */
[----:B------:R-:W-:Y:S01]  /*3c30*/  IMAD.MOV.U32 R8, RZ, RZ, RZ ;  /* 0x000000ffff087224 */ /* 0x000fe200078e00ff */
[----:B------:R-:W-:Y:S01]  /*3c40*/  UMOV UR17, URZ ;  /* 0x000000ff00117c82 */ /* 0x000fe20008000000 */
[----:B---3--:R-:W-:-:S02]  /*3c50*/  ULEA UR5, UR5, UR4, 0x18 ;  /* 0x0000000405057291 */ /* 0x008fc4000f8ec0ff */
[----:B------:R-:W-:Y:S02]  /*3c60*/  UISETP.NE.AND UP2, UPT, UR7, URZ, UPT ;  /* 0x000000ff0700728c */ /* 0x000fe4000bf45270 */
[----:B------:R-:W-:Y:S02]  /*3c70*/  UIADD3 UR13, UPT, UPT, UR5, 0x3400, URZ ;  /* 0x00003400050d7890 */ /* 0x000fe4000fffe0ff */
[----:B------:R-:W-:Y:S02]  /*3c80*/  UIADD3 UR14, UPT, UPT, UR5, 0x25400, URZ ;  /* 0x00025400050e7890 */ /* 0x000fe4000fffe0ff */
[----:B----4-:R-:W-:Y:S01]  /*3c90*/  UIADD3 UR8, UPT, UPT, UR8, 0x3f, URZ ;  /* 0x0000003f08087890 */ /* 0x010fe2000fffe0ff */
[----:B--2---:R-:W1:Y:S01]  /*3ca0*/  LDS R2, [UR5+0x200] ;  /* 0x00020005ff027984 */ /* 0x004e620008000800 */
[----:B------:R-:W-:Y:S02]  /*3cb0*/  USHF.R.U32.HI UR13, URZ, 0x4, UR13 ;  /* 0x00000004ff0d7899 */ /* 0x000fe4000801160d */
[----:B------:R-:W-:-:S02]  /*3cc0*/  USHF.R.S32.HI UR4, URZ, 0x1f, UR8 ;  /* 0x0000001fff047899 */ /* 0x000fc40008011408 */
[----:B------:R-:W-:Y:S02]  /*3cd0*/  USHF.R.U32.HI UR14, URZ, 0x4, UR14 ;  /* 0x00000004ff0e7899 */ /* 0x000fe4000801160e */
[----:B------:R-:W-:Y:S02]  /*3ce0*/  ULEA.HI UR4, UR4, UR8, URZ, 0x6 ;  /* 0x0000000804047291 */ /* 0x000fe4000f8f30ff */
[----:B------:R-:W-:Y:S02]  /*3cf0*/  ULOP3.LUT UR13, UR13, 0x3fff, URZ, 0xc0, !UPT ;  /* 0x00003fff0d0d7892 */ /* 0x000fe4000f8ec0ff */
[----:B------:R-:W-:Y:S02]  /*3d00*/  USHF.R.S32.HI UR4, URZ, 0x6, UR4 ;  /* 0x00000006ff047899 */ /* 0x000fe40008011404 */
[----:B------:R-:W-:Y:S02]  /*3d10*/  ULOP3.LUT UR14, UR14, 0x3fff, URZ, 0xc0, !UPT ;  /* 0x00003fff0e0e7892 */ /* 0x000fe4000f8ec0ff */
[----:B------:R-:W-:Y:S01]  /*3d20*/  UISETP.LT.AND UP0, UPT, UR4, 0x1, UPT ;  /* 0x000000010400788c */ /* 0x000fe2000bf01270 */
[----:B------:R-:W-:Y:S01]  /*3d30*/  UMOV UR28, 0x0 ;  /* 0x00000000001c7882 */ /* 0x000fe20000000000 */
[----:B------:R-:W-:Y:S01]  /*3d40*/  UMOV UR29, 0x8100010 ;  /* 0x08100010001d7882 */ /* 0x000fe20000000000 */
[----:B------:R-:W-:-:S02]  /*3d50*/  ULOP3.LUT UR13, UR13, 0x10000, URZ, 0xfc, !UPT ;  /* 0x000100000d0d7892 */ /* 0x000fc4000f8efcff */
[----:B------:R-:W-:Y:S02]  /*3d60*/  ULOP3.LUT UR14, UR14, 0x10000, URZ, 0xfc, !UPT ;  /* 0x000100000e0e7892 */ /* 0x000fe4000f8efcff */
[----:B------:R-:W-:Y:S01]  /*3d70*/  USEL UR20, UR4, 0x1, !UP0 ;  /* 0x0000000104147887 */ /* 0x000fe2000c000000 */
[----:B------:R-:W-:Y:S01]  /*3d80*/  UMOV UR26, 0x0 ;  /* 0x00000000001a7882 */ /* 0x000fe20000000000 */
[----:B------:R-:W-:Y:S01]  /*3d90*/  UMOV UR27, 0x8100010 ;  /* 0x08100010001b7882 */ /* 0x000fe20000000000 */
[----:B------:R-:W-:Y:S01]  /*3da0*/  UMOV UR24, 0x0 ;  /* 0x0000000000187882 */ /* 0x000fe20000000000 */
[----:B------:R-:W-:Y:S01]  /*3db0*/  UMOV UR25, 0x8100010 ;  /* 0x0810001000197882 */ /* 0x000fe20000000000 */
[----:B------:R-:W-:Y:S01]  /*3dc0*/  UMOV UR22, 0x0 ;  /* 0x0000000000167882 */ /* 0x000fe20000000000 */
[----:B------:R-:W-:Y:S01]  /*3dd0*/  UMOV UR23, 0x8100010 ;  /* 0x0810001000177882 */ /* 0x000fe20000000000 */
[----:B-1----:R-:W-:Y:S02]  /*3de0*/  R2UR UR21, R2 ;  /* 0x00000000021572ca */ /* 0x002fe400000e0000 */
[----:B------:R-:W-:-:S13]  /*3df0*/  CS2R R2, SRZ ;  /* 0x0000000000027805 */ /* 0x000fda000001ff00 */
.L_x_88:
[C---:B------:R-:W-:Y:S02]  /*3e00*/  LEA R0, R8.reuse, UR5, 0x3 ;  /* 0x0000000508007c11 */ /* 0x040fe4000f8e18ff */
[----:B------:R-:W-:Y:S02]  /*3e10*/  SHF.L.U32 R4, R3, 0x1f, RZ ;  /* 0x0000001f03047819 */ /* 0x000fe400000006ff */
[----:B------:R-:W-:Y:S02]  /*3e20*/  LEA R5, R8, UR5, 0x4 ;  /* 0x0000000508057c11 */ /* 0x000fe4000f8e20ff */
[----:B------:R-:W1:Y:S02]  /*3e30*/  SYNCS.PHASECHK.TRANS64.TRYWAIT P0, [R0+URZ+0x150], R4 ;  /* 0x00015004000075a7 */ /* 0x000e6400080011ff */
[----:B-1-34-:R-:W-:Y:S05]  /*3e40*/  @!P0 BRA `(.L_x_81) ;  /* 0x0000005c00ac8947 */ /* 0x01afea0003800000 */
.L_x_189:
[----:B-1----:R-:W1:Y:S01]  /*3e50*/  LDS.128 R4, [R5+0x1e0] ;  /* 0x0001e00005047984 */ /* 0x002e620000000c00 */
[----:B------:R-:W-:Y:S02]  /*3e60*/  VIADD R0, R0, 0x160 ;  /* 0x0000016000007836 */ /* 0x000fe40000000000 */
[----:B------:R-:W-:Y:S01]  /*3e70*/  VIADD R8, R8, 0x1 ;  /* 0x0000000108087836 */ /* 0x000fe20000000000 */
[----:B------:R-:W-:Y:S01]  /*3e80*/  @!PT LDS RZ, [RZ] ;  /* 0x00000000fffff984 */ /* 0x000fe20000000800 */
[----:B------:R-:W-:Y:S01]  /*3e90*/  @!PT LDS RZ, [RZ] ;  /* 0x00000000fffff984 */ /* 0x000fe20000000800 */
[----:B------:R-:W-:Y:S01]  /*3ea0*/  @!PT LDS RZ, [RZ] ;  /* 0x00000000fffff984 */ /* 0x000fe20000000800 */
[----:B------:R-:W-:Y:S01]  /*3eb0*/  @!PT LDS RZ, [RZ] ;  /* 0x00000000fffff984 */ /* 0x000fe20000000800 */
[----:B------:R2:W-:Y:S06]  /*3ec0*/  MEMBAR.ALL.CTA ;  /* 0x0000000000007992 */ /* 0x0005ec0000008000 */
[----:B--2---:R-:W2:Y:S01]  /*3ed0*/  FENCE.VIEW.ASYNC.S ;  /* 0x00000000000073c6 */ /* 0x004ea20000000000 */
[----:B------:R-:W-:-:S04]  /*3ee0*/  PRMT R0, RZ, 0x654, R0 ;  /* 0x00000654ff007816 */ /* 0x000fc80000000000 */
[----:B--2---:R2:W-:Y:S01]  /*3ef0*/  SYNCS.ARRIVE.TRANS64.RED.A1T0 RZ, [R0+URZ], RZ ;  /* 0x000000ff00ff79a7 */ /* 0x0045e200081004ff */
[----:B-1----:R-:W-:Y:S01]  /*3f00*/  LOP3.LUT P1, RZ, R6, 0x1, RZ, 0xc0, !PT ;  /* 0x0000000106ff7812 */ /* 0x002fe2000782c0ff */
[----:B--2---:R-:W-:-:S12]  /*3f10*/  BRA.U UP2, `(.L_x_82) ;  /* 0x0000000502087547 */ /* 0x004fd8000b800000 */
[----:B------:R-:W1:Y:S01]  /*3f20*/  LDCU UR8, c[0x0][0x38c] ;  /* 0x00007180ff0877ac */ /* 0x000e620008000800 */
[----:B------:R-:W-:Y:S02]  /*3f30*/  PLOP3.LUT P2, PT, PT, PT, PT, 0x80, 0x8 ;  /* 0x000000000008781c */ /* 0x000fe40003f4f070 */
[----:B------:R-:W-:Y:S01]  /*3f40*/  SHF.L.U32 R4, R9, 0x1f, RZ ;  /* 0x0000001f09047819 */ /* 0x000fe200000006ff */
[----:B------:R-:W-:Y:S02]  /*3f50*/  ULEA UR9, UR19, UR5, 0x3 ;  /* 0x0000000513097291 */ /* 0x000fe4000f8e18ff */
[----:B------:R-:W-:Y:S02]  /*3f60*/  ULEA UR10, UR19, UR21, 0x5 ;  /* 0x00000015130a7291 */ /* 0x000fe4000f8e28ff */
[----:B-1----:R-:W-:-:S06]  /*3f70*/  UISETP.GE.AND UP0, UPT, UR8, 0x1, UPT ;  /* 0x000000010800788c */ /* 0x002fcc000bf06270 */
[----:B------:R-:W-:-:S05]  /*3f80*/  PLOP3.LUT P0, PT, PT, PT, UP0, 0x80, 0x8 ;  /* 0x000000000008781c */ /* 0x000fca0003f0f008 */
[----:B------:R-:W-:-:S08]  /*3f90*/  @UP0 ULEA UR8, UR18, UR5, 0x3 ;  /* 0x0000000512080291 */ /* 0x000fd0000f8e18ff */
[----:B------:R-:W-:-:S04]  /*3fa0*/  @P0 SHF.L.U32 R0, R2, 0x1f, RZ ;  /* 0x0000001f02000819 */ /* 0x000fc800000006ff */
[----:B------:R1:W2:Y:S01]  /*3fb0*/  @P0 SYNCS.PHASECHK.TRANS64.TRYWAIT P2, [UR8], R0 ;  /* 0x00000000ff0005a7 */ /* 0x0002a20008041108 */
[----:B------:R-:W3:Y:S02]  /*3fc0*/  SYNCS.PHASECHK.TRANS64.TRYWAIT P0, [UR9+0x190], R4 ;  /* 0x00019004ff0075a7 */ /* 0x000ee40008001109 */
[----:B-123--:R-:W-:Y:S05]  /*3fd0*/  @!P0 BRA `(.L_x_83) ;  /* 0x0000005c005c8947 */ /* 0x00efea0003800000 */
.L_x_191:
[----:B------:R-:W-:Y:S01]  /*3fe0*/  UMOV UR16, UR17 ;  /* 0x0000001100107c82 */ /* 0x000fe20008000000 */
[----:B------:R-:W-:Y:S05]  /*3ff0*/  BRA.U !UP0, `(.L_x_84) ;  /* 0x0000000108c07547 */ /* 0x000fea000b800000 */
[----:B------:R-:W-:Y:S02]  /*4000*/  UIADD3 UR16, UPT, UPT, UR20, UR17, URZ ;  /* 0x0000001114107290 */ /* 0x000fe4000fffe0ff */
[----:B------:R-:W-:Y:S01]  /*4010*/  UPLOP3.LUT UP3, UPT, UPT, UPT, UPT, 0x40, 0x4 ;  /* 0x000000000004789c */ /* 0x000fe20003f6e870 */
[----:B------:R-:W-:Y:S01]  /*4020*/  UMOV UR15, UR4 ;  /* 0x00000004000f7c82 */ /* 0x000fe20008000000 */
[----:B------:R-:W-:-:S09]  /*4030*/  UMOV UR46, UR18 ;  /* 0x00000012002e7c82 */ /* 0x000fd20008000000 */
.L_x_87:
[----:B--2---:R-:W-:Y:S01]  /*4040*/  ULEA UR8, UR46, UR5, 0x3 ;  /* 0x000000052e087291 */ /* 0x004fe2000f8e18ff */
[----:B---3--:R-:W-:Y:S11]  /*4050*/  @P2 BRA `(.L_x_85) ;  /* 0x00000000000c2947 */ /* 0x008ff60003800000 */
[----:B-1----:R-:W-:Y:S04]  /*4060*/  SHF.L.U32 R4, R2, 0x1f, RZ ;  /* 0x0000001f02047819 */ /* 0x002fe800000006ff */
[----:B------:R-:W1:Y:S02]  /*4070*/  SYNCS.PHASECHK.TRANS64.TRYWAIT P0, [UR8], R4 ;  /* 0x00000004ff0075a7 */ /* 0x000e640008001108 */
[----:B-1----:R-:W-:Y:S05]  /*4080*/  @!P0 BRA `(.L_x_86) ;  /* 0x0000005c00488947 */ /* 0x002fea0003800000 */
.L_x_85:
[----:B------:R-:W-:Y:S01]  /*4090*/  UISETP.NE.AND UP0, UPT, UR15, 0x1, UPT ;  /* 0x000000010f00788c */ /* 0x000fe2000bf05270 */
[----:B------:R-:W-:Y:S01]  /*40a0*/  PLOP3.LUT P2, PT, PT, PT, PT, 0x80, 0x8 ;  /* 0x000000000008781c */ /* 0x000fe20003f4f070 */
[----:B------:R-:W-:Y:S02]  /*40b0*/  UIADD3 UR18, UPT, UPT, UR46, 0x1, URZ ;  /* 0x000000012e127890 */ /* 0x000fe4000fffe0ff */
[----:B------:R-:W-:Y:S02]  /*40c0*/  ULEA UR32, UR46, UR14, 0x8 ;  /* 0x0000000e2e207291 */ /* 0x000fe4000f8e40ff */
[----:B------:R-:W-:Y:S01]  /*40d0*/  UISETP.NE.AND UP1, UPT, UR18, 0x11, UPT ;  /* 0x000000111200788c */ /* 0x000fe2000bf25270 */
[----:B------:R-:W-:Y:S01]  /*40e0*/  PLOP3.LUT P0, PT, PT, PT, UP0, 0x80, 0x8 ;  /* 0x000000000008781c */ /* 0x000fe20003f0f008 */
[----:B------:R-:W-:Y:S02]  /*40f0*/  UIADD3 UR44, UPT, UPT, UR32, 0x2, URZ ;  /* 0x00000002202c7890 */ /* 0x000fe4000fffe0ff */
[----:B------:R-:W-:Y:S02]  /*4100*/  USEL UR31, URZ, 0x1, UP1 ;  /* 0x00000001ff1f7887 */ /* 0x000fe40008800000 */
[----:B------:R-:W-:Y:S02]  /*4110*/  USEL UR18, UR18, URZ, UP1 ;  /* 0x000000ff12127287 */ /* 0x000fe40008800000 */
[----:B------:R-:W-:Y:S02]  /*4120*/  UIADD3 UR40, UPT, UPT, UR32, 0x4, URZ ;  /* 0x0000000420287890 */ /* 0x000fe4000fffe0ff */
[----:B------:R-:W-:Y:S01]  /*4130*/  @UP0 ULEA UR30, UR18, UR5, 0x3 ;  /* 0x00000005121e0291 */ /* 0x000fe2000f8e18ff */
[----:B------:R-:W-:Y:S01]  /*4140*/  LOP3.LUT R2, R2, UR31, RZ, 0x3c, !PT ;  /* 0x0000001f02027c12 */ /* 0x000fe2000f8e3cff */
[----:B------:R-:W-:Y:S02]  /*4150*/  UIADD3 UR36, UPT, UPT, UR32, 0x6, URZ ;  /* 0x0000000620247890 */ /* 0x000fe4000fffe0ff */
[----:B------:R-:W-:Y:S01]  /*4160*/  UIADD3 UR8, UPT, UPT, UR8, 0x88, URZ ;  /* 0x0000008808087890 */ /* 0x000fe2000fffe0ff */
[----:B-1----:R-:W-:Y:S01]  /*4170*/  @P0 SHF.L.U32 R0, R2, 0x1f, RZ ;  /* 0x0000001f02000819 */ /* 0x002fe200000006ff */
[----:B------:R-:W-:Y:S02]  /*4180*/  UIADD3 UR17, UPT, UPT, UR17, 0x1, URZ ;  /* 0x0000000111117890 */ /* 0x000fe4000fffe0ff */
[----:B------:R-:W-:Y:S01]  /*4190*/  UIADD3 UR15, UPT, UPT, UR15, -0x1, URZ ;  /* 0xffffffff0f0f7890 */ /* 0x000fe2000fffe0ff */
[----:B------:R2:W3:Y:S01]  /*41a0*/  @P0 SYNCS.PHASECHK.TRANS64.TRYWAIT P2, [UR30], R0 ;  /* 0x00000000ff0005a7 */ /* 0x0004e2000804111e */
[----:B------:R-:W-:Y:S02]  /*41b0*/  ULEA UR30, UR46, UR13, 0x9 ;  /* 0x0000000d2e1e7291 */ /* 0x000fe4000f8e48ff */
[----:B------:R-:W-:Y:S02]  /*41c0*/  UISETP.NE.AND UP0, UPT, UR17, UR16, UPT ;  /* 0x000000101100728c */ /* 0x000fe4000bf05270 */
[----:B------:R-:W-:Y:S02]  /*41d0*/  UIADD3 UR42, UPT, UPT, UR30, 0x2, URZ ;  /* 0x000000021e2a7890 */ /* 0x000fe4000fffe0ff */
[----:B------:R-:W-:Y:S02]  /*41e0*/  UIADD3 UR38, UPT, UPT, UR30, 0x4, URZ ;  /* 0x000000041e267890 */ /* 0x000fe4000fffe0ff */
[----:B------:R-:W-:Y:S01]  /*41f0*/  UIADD3 UR34, UPT, UPT, UR30, 0x6, URZ ;  /* 0x000000061e227890 */ /* 0x000fe2000fffe0ff */
[----:B------:R-:W-:Y:S01]  /*4200*/  UMOV UR33, 0x40004040 ;  /* 0x4000404000217882 */ /* 0x000fe20000000000 */
[----:B------:R-:W-:Y:S01]  /*4210*/  UMOV UR31, 0x40004040 ;  /* 0x40004040001f7882 */ /* 0x000fe20000000000 */
[----:B------:R-:W-:Y:S01]  /*4220*/  UMOV UR45, 0x40004040 ;  /* 0x40004040002d7882 */ /* 0x000fe20000000000 */
[----:B------:R2:W-:Y:S01]  /*4230*/  UTCHMMA.2CTA gdesc[UR30], gdesc[UR32], tmem[UR10], tmem[UR28], idesc[UR29], UP3 ;  /* 0x00ff1c201e0075ea */ /* 0x0005e20009a0000a */
[----:B------:R-:W-:Y:S01]  /*4240*/  UPLOP3.LUT UP3, UPT, UPT, UPT, UPT, 0x80, 0x8 ;  /* 0x000000000008789c */ /* 0x000fe20003f6f070 */
[----:B------:R-:W-:Y:S01]  /*4250*/  UMOV UR43, 0x40004040 ;  /* 0x40004040002b7882 */ /* 0x000fe20000000000 */
[----:B------:R-:W-:Y:S01]  /*4260*/  UMOV UR41, 0x40004040 ;  /* 0x4000404000297882 */ /* 0x000fe20000000000 */
[----:B------:R2:W-:Y:S01]  /*4270*/  UTCHMMA.2CTA gdesc[UR42], gdesc[UR44], tmem[UR10], tmem[UR26], idesc[UR27], UPT ;  /* 0x00ff1a2c2a0075ea */ /* 0x0005e2000ba0000a */
[----:B------:R-:W-:Y:S01]  /*4280*/  UMOV UR39, 0x40004040 ;  /* 0x4000404000277882 */ /* 0x000fe20000000000 */
[----:B------:R-:W-:Y:S01]  /*4290*/  UMOV UR37, 0x40004040 ;  /* 0x4000404000257882 */ /* 0x000fe20000000000 */
[----:B------:R-:W-:Y:S01]  /*42a0*/  UMOV UR35, 0x40004040 ;  /* 0x4000404000237882 */ /* 0x000fe20000000000 */
[----:B------:R2:W-:Y:S01]  /*42b0*/  UTCHMMA.2CTA gdesc[UR38], gdesc[UR40], tmem[UR10], tmem[UR24], idesc[UR25], UPT ;  /* 0x00ff1828260075ea */ /* 0x0005e2000ba0000a */
[----:B------:R2:W-:Y:S01]  /*42c0*/  UTCHMMA.2CTA gdesc[UR34], gdesc[UR36], tmem[UR10], tmem[UR22], idesc[UR23], UPT ;  /* 0x00ff1624220075ea */ /* 0x0005e2000ba0000a */
[----:B------:R2:W-:Y:S01]  /*42d0*/  UTCBAR.2CTA.MULTICAST [UR8], URZ, UR12 ;  /* 0x000000ff080073e9 */ /* 0x0005e2000820080c */
[----:B------:R-:W-:Y:S01]  /*42e0*/  UMOV UR46, UR18 ;  /* 0x00000012002e7c82 */ /* 0x000fe20008000000 */
[----:B------:R-:W-:Y:S05]  /*42f0*/  BRA.U UP0, `(.L_x_87) ;  /* 0xfffffffd00507547 */ /* 0x000fea000b83ffff */
.L_x_84:
[----:B------:R-:W-:Y:S01]  /*4300*/  UIADD3 UR9, UPT, UPT, UR9, 0x170, URZ ;  /* 0x0000017009097890 */ /* 0x000fe2000fffe0ff */
[----:B------:R-:W-:-:S08]  /*4310*/  UMOV UR17, UR16 ;  /* 0x0000001000117c82 */ /* 0x000fd00008000000 */
[----:B------:R4:W-:Y:S01]  /*4320*/  UTCBAR.2CTA.MULTICAST [UR9], URZ, UR11 ;  /* 0x000000ff090073e9 */ /* 0x0009e2000820080b */
[----:B------:R-:W-:Y:S02]  /*4330*/  NOP ;  /* 0x0000000000007918 */ /* 0x000fe40000000000 */
.L_x_82:
[----:B------:R-:W-:Y:S01]  /*4340*/  UIADD3 UR19, UPT, UPT, UR19, 0x1, URZ ;  /* 0x0000000113137890 */ /* 0x000fe2000fffe0ff */
[----:B------:R-:W-:-:S03]  /*4350*/  ISETP.NE.AND P0, PT, R8, 0x2, PT ;  /* 0x000000020800780c */ /* 0x000fc60003f05270 */
[----:B------:R-:W-:Y:S01]  /*4360*/  UISETP.NE.AND UP0, UPT, UR19, 0x4, UPT ;  /* 0x000000041300788c */ /* 0x000fe2000bf05270 */
[----:B-12---:R-:W-:Y:S02]  /*4370*/  SEL R0, RZ, 0x1, P0 ;  /* 0x00000001ff007807 */ /* 0x006fe40000000000 */
[----:B------:R-:W-:Y:S01]  /*4380*/  SEL R8, R8, RZ, P0 ;  /* 0x000000ff08087207 */ /* 0x000fe20000000000 */
[----:B------:R-:W-:Y:S01]  /*4390*/  USEL UR8, URZ, 0x1, UP0 ;  /* 0x00000001ff087887 */ /* 0x000fe20008000000 */
[----:B------:R-:W-:Y:S01]  /*43a0*/  LOP3.LUT R3, R3, R0, RZ, 0x3c, !PT ;  /* 0x0000000003037212 */ /* 0x000fe200078e3cff */
[----:B------:R-:W-:-:S04]  /*43b0*/  USEL UR19, UR19, URZ, UP0 ;  /* 0x000000ff13137287 */ /* 0x000fc80008000000 */
[----:B------:R-:W-:Y:S01]  /*43c0*/  LOP3.LUT R9, R9, UR8, RZ, 0x3c, !PT ;  /* 0x0000000809097c12 */ /* 0x000fe2000f8e3cff */
[----:B------:R-:W-:Y:S07]  /*43d0*/  @P1 BRA `(.L_x_88) ;  /* 0xfffffff800881947 */ /* 0x000fee000383ffff */
[----:B------:R-:W1:Y:S01]  /*43e0*/  S2UR UR4, SR_CgaCtaId ;  /* 0x00000000000479c3 */ /* 0x000e620000008800 */
[----:B------:R-:W-:Y:S01]  /*43f0*/  ELECT P0, URZ, PT ;  /* 0x0000000000ff782f */ /* 0x000fe20003800000 */
[----:B------:R-:W-:Y:S01]  /*4400*/  HFMA2 R0, -RZ, RZ, 0, 5.9604644775390625e-08 ;  /* 0x00000001ff007431 */ /* 0x000fe200000001ff */
[----:B------:R-:W-:-:S05]  /*4410*/  UMOV UR8, 0x40 ;  /* 0x0000004000087882 */ /* 0x000fca0000000000 */
[----:B------:R-:W-:Y:S01]  /*4420*/  UVIRTCOUNT.DEALLOC.SMPOOL 0x80 ;  /* 0x000000800000784c */ /* 0x000fe20000000000 */
[----:B------:R-:W-:Y:S02]  /*4430*/  UISETP.NE.AND UP0, UPT, UR7, URZ, UPT ;  /* 0x000000ff0700728c */ /* 0x000fe4000bf05270 */
[----:B-1----:R-:W-:-:S09]  /*4440*/  ULEA UR4, UR4, UR8, 0x18 ;  /* 0x0000000804047291 */ /* 0x002fd2000f8ec0ff */
[----:B------:R1:W-:Y:S01]  /*4450*/  @P0 STS.U8 [UR4+0x1c], R0 ;  /* 0x00001c00ff000988 */ /* 0x0003e20008000004 */
[----:B------:R-:W-:Y:S05]  /*4460*/  BRA.U UP0, `(.L_x_89) ;  /* 0x0000000100a07547 */ /* 0x000fea000b800000 */
[----:B------:R-:W-:Y:S01]  /*4470*/  UIADD3 UR7, UPT, UPT, UR5, 0x190, URZ ;  /* 0x0000019005077890 */ /* 0x000fe2000fffe0ff */
[----:B------:R-:W-:-:S03]  /*4480*/  SHF.L.U32 R2, R9, 0x1f, RZ ;  /* 0x0000001f09027819 */ /* 0x000fc600000006ff */
[----:B------:R-:W-:-:S09]  /*4490*/  ULEA UR8, UR19, UR7, 0x3 ;  /* 0x0000000713087291 */ /* 0x000fd2000f8e18ff */
[----:B------:R-:W2:Y:S02]  /*44a0*/  SYNCS.PHASECHK.TRANS64.TRYWAIT P0, [UR8], R2 ;  /* 0x00000002ff0075a7 */ /* 0x000ea40008001108 */
[----:B--2---:R-:W-:Y:S05]  /*44b0*/  @!P0 BRA `(.L_x_90) ;  /* 0x0000005800548947 */ /* 0x004fea0003800000 */
.L_x_194:
[----:B----4-:R-:W-:-:S04]  /*44c0*/  UIADD3 UR9, UPT, UPT, UR19, 0x1, URZ ;  /* 0x0000000113097890 */ /* 0x010fc8000fffe0ff */
        /* <DEDUP_REMOVED lines=8> */
.L_x_196:
        /* <DEDUP_REMOVED lines=9> */
.L_x_198:
[----:B------:R-:W-:-:S04]  /*45e0*/  UIADD3 UR9, UPT, UPT, UR9, 0x1, URZ ;  /* 0x0000000109097890 */ /* 0x000fc8000fffe0ff */
[----:B------:R-:W-:-:S04]  /*45f0*/  UISETP.NE.AND UP1, UPT, UR9, 0x4, UPT ;  /* 0x000000040900788c */ /* 0x000fc8000bf25270 */
[----:B------:R-:W-:Y:S02]  /*4600*/  USEL UR8, URZ, 0x1, UP1 ;  /* 0x00000001ff087887 */ /* 0x000fe40008800000 */
[----:B------:R-:W-:-:S04]  /*4610*/  USEL UR9, UR9, URZ, UP1 ;  /* 0x000000ff09097287 */ /* 0x000fc80008800000 */
[----:B------:R-:W-:Y:S01]  /*4620*/  ULEA UR9, UR9, UR7, 0x3 ;  /* 0x0000000709097291 */ /* 0x000fe2000f8e18ff */
[----:B------:R-:W-:-:S04]  /*4630*/  LOP3.LUT R2, R2, UR8, RZ, 0x3c, !PT ;  /* 0x0000000802027c12 */ /* 0x000fc8000f8e3cff */
[----:B------:R-:W-:Y:S01]  /*4640*/  SHF.L.U32 R2, R2, 0x1f, RZ ;  /* 0x0000001f02027819 */ /* 0x000fe200000006ff */
[----:B-1----:R-:W-:-:S04]  /*4650*/  IMAD.U32 R0, RZ, RZ, UR9 ;  /* 0x00000009ff007e24 */ /* 0x002fc8000f8e00ff */
[----:B------:R1:W2:Y:S03]  /*4660*/  SYNCS.PHASECHK.TRANS64.TRYWAIT P0, [R0+URZ], R2 ;  /* 0x00000002000075a7 */ /* 0x0002a600080011ff */
[----:B--2---:R-:W-:Y:S05]  /*4670*/  @!P0 NANOSLEEP.SYNCS 0x989680 ;  /* 0x009896800000895d */ /* 0x004fea0003900000 */
[----:B------:R-:W2:Y:S02]  /*4680*/  @!P0 SYNCS.PHASECHK.TRANS64 P0, [R0+URZ], R2 ;  /* 0x00000002000085a7 */ /* 0x000ea400080010ff */
[----:B--2---:R-:W-:Y:S05]  /*4690*/  @P0 BRA `(.L_x_93) ;  /* 0x0000000000200947 */ /* 0x004fea0003800000 */
.L_x_94:
[----:B--2---:R2:W4:Y:S02]  /*46a0*/  SYNCS.PHASECHK.TRANS64.TRYWAIT P0, [R0+URZ], R2 ;  /* 0x00000002000075a7 */ /* 0x00452400080011ff */
[----:B----4-:R-:W-:Y:S05]  /*46b0*/  @!P0 NANOSLEEP.SYNCS 0x989680 ;  /* 0x009896800000895d */ /* 0x010fea0003900000 */
[----:B------:R-:W4:Y:S02]  /*46c0*/  @!P0 SYNCS.PHASECHK.TRANS64 P0, [R0+URZ], R2 ;  /* 0x00000002000085a7 */ /* 0x000f2400080010ff */
[----:B----4-:R-:W-:Y:S05]  /*46d0*/  @!P0 BRA `(.L_x_94) ;  /* 0xfffffffc00f08947 */ /* 0x010fea000383ffff */
[----:B------:R-:W-:Y:S05]  /*46e0*/  BRA `(.L_x_93) ;  /* 0x00000000000c7947 */ /* 0x000fea0003800000 */
.L_x_89:
[----:B------:R-:W-:-:S04]  /*46f0*/  UIADD3 UR7, UPT, UPT, UR5, 0x1d0, URZ ;  /* 0x000001d005077890 */ /* 0x000fc8000fffe0ff */
[----:B------:R-:W-:-:S09]  /*4700*/  UPRMT UR7, UR6, 0x654, UR7 ;  /* 0x0000065406077896 */ /* 0x000fd20008000007 */
[----:B------:R-:W-:Y:S03]  /*4710*/  SYNCS.ARRIVE.TRANS64.RED.A1T0 RZ, [UR7], RZ ;  /* 0x000000ffffff79a7 */ /* 0x000fe60008100407 */
.L_x_93:
[----:B-12---:R-:W-:Y:S01]  /*4720*/  SHF.L.U32 R2, RZ, 0x1f, RZ ;  /* 0x0000001fff027819 */ /* 0x006fe200000006ff */
[----:B------:R-:W-:Y:S01]  /*4730*/  UIADD3 UR7, UPT, UPT, UR5, 0x1d0, URZ ;  /* 0x000001d005077890 */ /* 0x000fe2000fffe0ff */
[----:B------:R-:W-:Y:S02]  /*4740*/  PLOP3.LUT P0, PT, PT, PT, UP0, 0x80, 0x8 ;  /* 0x000000000008781c */ /* 0x000fe40003f0f008 */
[----:B------:R-:W1:Y:S02]  /*4750*/  SYNCS.PHASECHK.TRANS64.TRYWAIT P1, [UR5+0x1d0], R2 ;  /* 0x0001d002ff0075a7 */ /* 0x000e640008021105 */
[----:B-1----:R-:W-:Y:S09]  /*4760*/  @!P1 BRA `(.L_x_95) ;  /* 0x0000005400f09947 */ /* 0x002ff20003800000 */
.L_x_200:
[----:B------:R-:W-:Y:S02]  /*4770*/  @!UP0 UPRMT UR7, UR6, 0x654, UR7 ;  /* 0x0000065406078896 */ /* 0x000fe40008000007 */
[----:B------:R-:W-:Y:S01]  /*4780*/  ULOP3.LUT UR6, UR21, 0xffff, URZ, 0xc0, !UPT ;  /* 0x0000ffff15067892 */ /* 0x000fe2000f8ec0ff */
[----:B------:R-:W-:Y:S01]  /*4790*/  UMOV UR8, 0xffff ;  /* 0x0000ffff00087882 */ /* 0x000fe20000000000 */
[----:B------:R-:W-:Y:S02]  /*47a0*/  UMOV UR5, 0x1 ;  /* 0x0000000100057882 */ /* 0x000fe40000000000 */
[----:B------:R-:W-:-:S03]  /*47b0*/  USHF.R.U32.HI UR6, URZ, 0x5, UR6 ;  /* 0x00000005ff067899 */ /* 0x000fc60008011606 */
[----:B------:R-:W-:Y:S01]  /*47c0*/  @!P0 SYNCS.ARRIVE.TRANS64.RED.A1T0 RZ, [UR7], RZ ;  /* 0x000000ffffff89a7 */ /* 0x000fe20008100407 */
[----:B------:R-:W-:Y:S01]  /*47d0*/  NOP ;  /* 0x0000000000007918 */ /* 0x000fe20000000000 */
[----:B-1----:R-:W1:Y:S01]  /*47e0*/  LDS R0, [UR4+0x14] ;  /* 0x00001404ff007984 */ /* 0x002e620008000800 */
[----:B------:R-:W-:Y:S02]  /*47f0*/  USHF.L.U32 UR8, UR8, UR6, URZ ;  /* 0x0000000608087299 */ /* 0x000fe400080006ff */
[----:B------:R-:W-:-:S04]  /*4800*/  USHF.L.U32 UR5, UR5, UR6, URZ ;  /* 0x0000000605057299 */ /* 0x000fc800080006ff */
[----:B-1----:R-:W-:-:S04]  /*4810*/  LOP3.LUT R0, R0, UR8, RZ, 0xc0, !PT ;  /* 0x0000000800007c12 */ /* 0x002fc8000f8ec0ff */
[----:B------:R-:W-:-:S13]  /*4820*/  ISETP.NE.AND P0, PT, R0, UR8, PT ;  /* 0x0000000800007c0c */ /* 0x000fda000bf05270 */
[----:B------:R-:W-:Y:S05]  /*4830*/  @P0 BRA `(.L_x_96) ;  /* 0x0000000000580947 */ /* 0x000fea0003800000 */
[----:B------:R-:W1:Y:S02]  /*4840*/  LDS R0, [UR4+0x18] ;  /* 0x00001804ff007984 */ /* 0x000e640008000800 */
[----:B-1----:R-:W-:-:S04]  /*4850*/  LOP3.LUT R0, R0, UR5, RZ, 0xc0, !PT ;  /* 0x0000000500007c12 */ /* 0x002fc8000f8ec0ff */
[----:B------:R-:W-:-:S13]  /*4860*/  ISETP.NE.AND P0, PT, R0, UR5, PT ;  /* 0x0000000500007c0c */ /* 0x000fda000bf05270 */
[----:B------:R-:W-:Y:S05]  /*4870*/  @P0 BRA `(.L_x_97) ;  /* 0x00000000003c0947 */ /* 0x000fea0003800000 */
[----:B------:R-:W1:Y:S01]  /*4880*/  S2R R2, SR_LANEID ;  /* 0x0000000000027919 */ /* 0x000e620000000000 */
[----:B------:R-:W-:Y:S01]  /*4890*/  ULOP3.LUT UR8, URZ, UR8, URZ, 0x33, !UPT ;  /* 0x00000008ff087292 */ /* 0x000fe2000f8e33ff */
[----:B------:R-:W-:Y:S02]  /*48a0*/  VOTEU.ANY UR7, UPT, PT ;  /* 0x0000000000077886 */ /* 0x000fe400038e0100 */
[----:B------:R-:W-:-:S03]  /*48b0*/  UFLO.U32 UR7, UR7 ;  /* 0x00000007000772bd */ /* 0x000fc600080e0000 */
[----:B------:R-:W-:-:S04]  /*48c0*/  IMAD.U32 R0, RZ, RZ, UR8 ;  /* 0x00000008ff007e24 */ /* 0x000fc8000f8e00ff */
[----:B------:R2:W3:Y:S02]  /*48d0*/  REDUX UR6, R0 ;  /* 0x00000000000673c4 */ /* 0x0004e40000000000 */
[----:B------:R1:W-:Y:S02]  /*48e0*/  UTCATOMSWS.AND URZ, UR8 ;  /* 0x0000000800ff79e3 */ /* 0x0003e40008000000 */
[----:B-1----:R-:W-:Y:S02]  /*48f0*/  ISETP.EQ.U32.AND P0, PT, R2, UR7, PT ;  /* 0x0000000702007c0c */ /* 0x002fe4000bf02070 */
[----:B--2---:R-:W-:Y:S02]  /*4900*/  LOP3.LUT R0, RZ, UR5, RZ, 0x33, !PT ;  /* 0x00000005ff007c12 */ /* 0x004fe4000f8e33ff */
[----:B---3--:R-:W-:Y:S02]  /*4910*/  MOV R2, UR6 ;  /* 0x0000000600027c02 */ /* 0x008fe40008000f00 */
[----:B------:R-:W1:Y:S07]  /*4920*/  REDUX UR5, R0 ;  /* 0x00000000000573c4 */ /* 0x000e6e0000000000 */
[----:B------:R2:W-:Y:S01]  /*4930*/  @P0 ATOMS.AND RZ, [UR4+0x14], R2 ;  /* 0x00001402ffff098c */ /* 0x0005e2000a800004 */
[----:B-1----:R-:W-:-:S05]  /*4940*/  IMAD.U32 R0, RZ, RZ, UR5 ;  /* 0x00000005ff007e24 */ /* 0x002fca000f8e00ff */
[----:B------:R2:W-:Y:S01]  /*4950*/  @P0 ATOMS.AND RZ, [UR4+0x18], R0 ;  /* 0x00001800ffff098c */ /* 0x0005e2000a800004 */
[----:B------:R-:W-:Y:S05]  /*4960*/  BRA `(.L_x_98) ;  /* 0x0000000000147947 */ /* 0x000fea0003800000 */
.L_x_97:
[----:B------:R-:W-:Y:S02]  /*4970*/  MOV R2, 0x4990 ;  /* 0x0000499000027802 */ /* 0x000fe40000000f00 */
[----:B---345:R-:W-:Y:S05]  /*4980*/  CALL.REL.NOINC `($__internal_0_$__cuda_sm10x_tcgen05_guardrail_trap_col_being_dealloced_not_returned_by_alloc) ;  /* 0x0000005800487944 */ /* 0x038fea0003c00000 */
[----:B------:R-:W-:Y:S05]  /*4990*/  BRA `(.L_x_98) ;  /* 0x0000000000087947 */ /* 0x000fea0003800000 */
.L_x_96:
[----:B------:R-:W-:Y:S02]  /*49a0*/  MOV R2, 0x49c0 ;  /* 0x000049c000027802 */ /* 0x000fe40000000f00 */
[----:B---345:R-:W-:Y:S05]  /*49b0*/  CALL.REL.NOINC `($__internal_2_$__cuda_sm10x_tcgen05_guardrail_trap_unallocated_columns_being_dealloced) ;  /* 0x0000005800547944 */ /* 0x038fea0003c00000 */
.L_x_98:
[----:B------:R-:W-:Y:S01]  /*49c0*/  NOP ;  /* 0x0000000000007918 */ /* 0x000fe20000000000 */
[----:B----4-:R-:W-:Y:S05]  /*49d0*/  EXIT ;  /* 0x000000000000794d */ /* 0x010fea0003800000 */
.L_x_69:
[----:B------:R-:W-:-:S09]  /*49e0*/  UISETP.NE.OR UP5, UPT, UR12, 0x3, UP5 ;  /* 0x000000030c00788c */ /* 0x000fd2000afa5670 */
[----:B------:R-:W-:Y:S05]  /*49f0*/  BRA.U UP5, `(.L_x_99) ;  /* 0x0000000d05e87547 */ /* 0x000fea000b800000 */
[----:B------:R-:W1:Y:S01]  /*4a00*/  LDC R0, c[0x0][0xb30] ;  /* 0x0002cc00ff007b82 */ /* 0x000e620000000800 */
[----:B------:R-:W2:Y:S01]  /*4a10*/  LDCU.64 UR8, c[0x0][0x888] ;  /* 0x00011100ff0877ac */ /* 0x000ea20008000a00 */
[----:B------:R-:W-:Y:S02]  /*4a20*/  HFMA2 R27, -RZ, RZ, 0, 0 ;  /* 0x00000000ff1b7431 */ /* 0x000fe400000001ff */
[----:B------:R-:W-:Y:S01]  /*4a30*/  IMAD.MOV.U32 R29, RZ, RZ, 0x1 ;  /* 0x00000001ff1d7424 */ /* 0x000fe200078e00ff */
[----:B------:R-:W-:Y:S01]  /*4a40*/  MOV R25, 0x1000 ;  /* 0x0000100000197802 */ /* 0x000fe20000000f00 */
[----:B------:R-:W3:Y:S01]  /*4a50*/  LDCU.64 UR6, c[0x0][0x890] ;  /* 0x00011200ff0677ac */ /* 0x000ee20008000a00 */
[----:B------:R-:W-:Y:S01]  /*4a60*/  IMAD.MOV.U32 R28, RZ, RZ, RZ ;  /* 0x000000ffff1c7224 */ /* 0x000fe200078e00ff */
[----:B------:R-:W4:Y:S01]  /*4a70*/  LDC R24, c[0x0][0x370] ;  /* 0x0000dc00ff187b82 */ /* 0x000f220000000800 */
[----:B------:R-:W-:Y:S01]  /*4a80*/  UMOV UR13, 0x400 ;  /* 0x00000400000d7882 */ /* 0x000fe20000000000 */
[----:B------:R-:W-:-:S02]  /*4a90*/  UPLOP3.LUT UP1, UPT, UPT, UPT, UPT, 0x40, 0x4 ;  /* 0x000000000004789c */ /* 0x000fc40003f2e870 */
[----:B------:R-:W-:Y:S01]  /*4aa0*/  ULEA UR13, UR4, UR13, 0x18 ;  /* 0x0000000d040d7291 */ /* 0x000fe2000f8ec0ff */
[----:B------:R-:W-:-:S03]  /*4ab0*/  UMOV UR14, URZ ;  /* 0x000000ff000e7c82 */ /* 0x000fc60008000000 */
[----:B------:R-:W4:Y:S01]  /*4ac0*/  LDC R3, c[0x0][0xb0c] ;  /* 0x0002c300ff037b82 */ /* 0x000f220000000800 */
[----:B--2---:R-:W-:Y:S02]  /*4ad0*/  UISETP.NE.U32.AND UP4, UPT, UR8, URZ, UPT ;  /* 0x000000ff0800728c */ /* 0x004fe4000bf85070 */
[----:B---3--:R-:W-:-:S05]  /*4ae0*/  UISETP.NE.U32.AND UP6, UPT, UR6, URZ, UPT ;  /* 0x000000ff0600728c */ /* 0x008fca000bfc5070 */
[----:B------:R-:W2:Y:S01]  /*4af0*/  LDC R20, c[0x0][0xb20] ;  /* 0x0002c800ff147b82 */ /* 0x000ea20000000800 */
[----:B-1----:R-:W-:Y:S01]  /*4b00*/  ISETP.NE.AND P1, PT, R0, 0x1, PT ;  /* 0x000000010000780c */ /* 0x002fe20003f25270 */
[----:B------:R-:W-:Y:S02]  /*4b10*/  UISETP.NE.AND.EX UP4, UPT, UR9, URZ, UPT, UP4 ;  /* 0x000000ff0900728c */ /* 0x000fe4000bf85340 */
[----:B------:R-:W-:-:S04]  /*4b20*/  UISETP.NE.AND.EX UP6, UPT, UR7, URZ, UPT, UP6 ;  /* 0x000000ff0700728c */ /* 0x000fc8000bfc5360 */
[----:B------:R-:W1:Y:S08]  /*4b30*/  LDC.64 R30, c[0x0][0x348] ;  /* 0x0000d200ff1e7b82 */ /* 0x000e700000000a00 */
[----:B------:R-:W3:Y:S08]  /*4b40*/  LDC.64 R14, c[0x0][0xb10] ;  /* 0x0002c400ff0e7b82 */ /* 0x000ef00000000a00 */
[----:B------:R-:W1:Y:S08]  /*4b50*/  LDC.64 R6, c[0x0][0xb18] ;  /* 0x0002c600ff067b82 */ /* 0x000e700000000a00 */
[----:B------:R-:W1:Y:S08]  /*4b60*/  LDC.64 R4, c[0x0][0xb28] ;  /* 0x0002ca00ff047b82 */ /* 0x000e700000000a00 */
[----:B--2-4-:R-:W1:Y:S02]  /*4b70*/  LDC R21, c[0x0][0x374] ;  /* 0x0000dd00ff157b82 */ /* 0x014e640000000800 */
.L_x_108:
[C---:B------:R-:W-:Y:S02]  /*4b80*/  LEA R0, R28.reuse, UR13, 0x3 ;  /* 0x0000000d1c007c11 */ /* 0x040fe4000f8e18ff */
[----:B------:R-:W-:Y:S02]  /*4b90*/  SHF.L.U32 R2, R27, 0x1f, RZ ;  /* 0x0000001f1b027819 */ /* 0x000fe400000006ff */
[----:B------:R-:W-:Y:S02]  /*4ba0*/  LEA R16, R28, UR13, 0x4 ;  /* 0x0000000d1c107c11 */ /* 0x000fe4000f8e20ff */
[----:B--2---:R-:W2:Y:S02]  /*4bb0*/  SYNCS.PHASECHK.TRANS64.TRYWAIT P0, [R0+URZ+0x150], R2 ;  /* 0x00015002000075a7 */ /* 0x004ea400080011ff */
[----:B--2---:R-:W-:Y:S05]  /*4bc0*/  @!P0 BRA `(.L_x_100) ;  /* 0x0000005000f08947 */ /* 0x004fea0003800000 */
.L_x_201:
[----:B------:R-:W-:Y:S01]  /*4bd0*/  ISETP.GE.AND P0, PT, R35, 0x1, PT ;  /* 0x000000012300780c */ /* 0x000fe20003f06270 */
[----:B------:R-:W4:Y:S01]  /*4be0*/  LDS.128 R16, [R16+0x1e0] ;  /* 0x0001e00010107984 */ /* 0x000f220000000c00 */
[----:B--2---:R-:W-:Y:S01]  /*4bf0*/  VIADD R0, R0, 0x160 ;  /* 0x0000016000007836 */ /* 0x004fe20000000000 */
[----:B------:R-:W-:Y:S01]  /*4c00*/  @!PT LDS RZ, [RZ] ;  /* 0x00000000fffff984 */ /* 0x000fe20000000800 */
[----:B------:R-:W-:Y:S01]  /*4c10*/  @!PT LDS RZ, [RZ] ;  /* 0x00000000fffff984 */ /* 0x000fe20000000800 */
[----:B------:R-:W-:Y:S01]  /*4c20*/  @!PT LDS RZ, [RZ] ;  /* 0x00000000fffff984 */ /* 0x000fe20000000800 */
[----:B------:R-:W-:Y:S01]  /*4c30*/  @!PT LDS RZ, [RZ] ;  /* 0x00000000fffff984 */ /* 0x000fe20000000800 */
[----:B------:R2:W-:Y:S06]  /*4c40*/  MEMBAR.ALL.CTA ;  /* 0x0000000000007992 */ /* 0x0005ec0000008000 */
[----:B--2---:R-:W2:Y:S01]  /*4c50*/  FENCE.VIEW.ASYNC.S ;  /* 0x00000000000073c6 */ /* 0x004ea20000000000 */
[----:B------:R-:W-:Y:S04]  /*4c60*/  PRMT R0, RZ, 0x654, R0 ;  /* 0x00000654ff007816 */ /* 0x000fe80000000000 */
[----:B--2---:R2:W-:Y:S01]  /*4c70*/  SYNCS.ARRIVE.TRANS64.RED.A1T0 RZ, [R0+URZ], RZ ;  /* 0x000000ff00ff79a7 */ /* 0x0045e200081004ff */
[----:B----4-:R-:W-:Y:S11]  /*4c80*/  LOP3.LUT P3, RZ, R18, 0x1, RZ, 0xc0, !PT ;  /* 0x0000000112ff7812 */ /* 0x010ff6000786c0ff */
[----:B------:R-:W-:Y:S02]  /*4c90*/  @!UPT UIADD3 URZ, UPT, UPT, URZ, URZ, URZ ;  /* 0x000000fffffff290 */ /* 0x000fe4000fffe0ff */
[----:B------:R-:W-:Y:S02]  /*4ca0*/  @P3 MOV R11, R16 ;  /* 0x00000010000b3202 */ /* 0x000fe40000000f00 */
[----:B------:R-:W-:Y:S01]  /*4cb0*/  @P3 LOP3.LUT R10, R17, 0xffff, RZ, 0xc0, !PT ;  /* 0x0000ffff110a3812 */ /* 0x000fe200078ec0ff */
[----:B--2---:R-:W-:Y:S06]  /*4cc0*/  @!P0 BRA `(.L_x_101) ;  /* 0x0000000000a48947 */ /* 0x004fec0003800000 */
[-C--:B-1----:R-:W-:Y:S01]  /*4cd0*/  IMAD.HI.U32 R0, R21, R7.reuse, RZ ;  /* 0x0000000715007227 */ /* 0x082fe200078e00ff */
[----:B------:R-:W-:Y:S02]  /*4ce0*/  ISETP.NE.AND P0, PT, R6, 0x1, PT ;  /* 0x000000010600780c */ /* 0x000fe40003f05270 */
[----:B------:R-:W-:Y:S01]  /*4cf0*/  ISETP.NE.AND P2, PT, R35, 0x1, PT ;  /* 0x000000012300780c */ /* 0x000fe20003f45270 */
[----:B---3--:R-:W-:Y:S01]  /*4d00*/  IMAD.HI.U32 R9, R24, R14, RZ ;  /* 0x0000000e18097227 */ /* 0x008fe200078e00ff */
[----:B------:R-:W-:Y:S02]  /*4d10*/  SHF.R.U32.HI R0, RZ, R20, R0 ;  /* 0x00000014ff007219 */ /* 0x000fe40000011600 */
[----:B------:R-:W-:Y:S01]  /*4d20*/  ISETP.NE.AND P4, PT, R3, 0x1, PT ;  /* 0x000000010300780c */ /* 0x000fe20003f85270 */
[----:B------:R-:W-:Y:S01]  /*4d30*/  IMAD.HI.U32 R13, R10, R7, RZ ;  /* 0x000000070a0d7227 */ /* 0x000fe200078e00ff */
[----:B------:R-:W-:Y:S02]  /*4d40*/  SHF.R.U32.HI R9, RZ, R15, R9 ;  /* 0x0000000fff097219 */ /* 0x000fe40000011609 */
[----:B------:R-:W-:Y:S01]  /*4d50*/  SEL R0, R21, R0, !P0 ;  /* 0x0000000015007207 */ /* 0x000fe20004000000 */
[----:B------:R-:W-:Y:S01]  /*4d60*/  IMAD.HI.U32 R12, R11, R14, RZ ;  /* 0x0000000e0b0c7227 */ /* 0x000fe200078e00ff */
[----:B------:R-:W-:Y:S03]  /*4d70*/  SEL R9, R24, R9, !P4 ;  /* 0x0000000918097207 */ /* 0x000fe60006000000 */
[-C--:B------:R-:W-:Y:S01]  /*4d80*/  IMAD.HI.U32 R8, R0, R4.reuse, RZ ;  /* 0x0000000400087227 */ /* 0x080fe200078e00ff */
[----:B------:R-:W-:Y:S03]  /*4d90*/  SHF.R.U32.HI R12, RZ, R15, R12 ;  /* 0x0000000fff0c7219 */ /* 0x000fe6000001160c */
[----:B------:R-:W-:Y:S01]  /*4da0*/  IMAD.HI.U32 R2, R9, R4, RZ ;  /* 0x0000000409027227 */ /* 0x000fe200078e00ff */
[-C--:B------:R-:W-:Y:S02]  /*4db0*/  @P2 SHF.R.U32.HI R0, RZ, R5.reuse, R8 ;  /* 0x00000005ff002219 */ /* 0x080fe40000011608 */
[----:B------:R-:W-:Y:S02]  /*4dc0*/  SHF.R.U32.HI R8, RZ, R20, R13 ;  /* 0x00000014ff087219 */ /* 0x000fe4000001160d */
[----:B------:R-:W-:Y:S01]  /*4dd0*/  @P2 SHF.R.U32.HI R9, RZ, R5, R2 ;  /* 0x00000005ff092219 */ /* 0x000fe20000011602 */
[----:B------:R-:W-:Y:S01]  /*4de0*/  IMAD R0, R35, R0, RZ ;  /* 0x0000000023007224 */ /* 0x000fe200078e02ff */
[----:B------:R-:W-:Y:S02]  /*4df0*/  SEL R8, R10, R8, !P0 ;  /* 0x000000080a087207 */ /* 0x000fe40004000000 */
[----:B------:R-:W-:Y:S01]  /*4e00*/  SEL R2, R11, R12, !P4 ;  /* 0x0000000c0b027207 */ /* 0x000fe20006000000 */
[C---:B------:R-:W-:Y:S01]  /*4e10*/  IMAD R12, R35.reuse, R9, RZ ;  /* 0x00000009230c7224 */ /* 0x040fe200078e02ff */
[C---:B------:R-:W-:Y:S01]  /*4e20*/  ISETP.GE.AND P0, PT, R8.reuse, R0, PT ;  /* 0x000000000800720c */ /* 0x040fe20003f06270 */
[----:B------:R-:W-:Y:S03]  /*4e30*/  IMAD.HI.U32 R0, R8, R4, RZ ;  /* 0x0000000408007227 */ /* 0x000fe600078e00ff */
[----:B------:R-:W-:Y:S02]  /*4e40*/  ISETP.GE.OR P0, PT, R2, R12, P0 ;  /* 0x0000000c0200720c */ /* 0x000fe40000706670 */
[-C--:B------:R-:W-:Y:S04]  /*4e50*/  SHF.R.U32.HI R0, RZ, R5.reuse, R0 ;  /* 0x00000005ff007219 */ /* 0x080fe80000011600 */
[----:B------:R-:W-:Y:S05]  /*4e60*/  SEL R13, R8, R0, !P2 ;  /* 0x00000000080d7207 */ /* 0x000fea0005000000 */
[----:B------:R-:W-:Y:S02]  /*4e70*/  IMAD.MOV R12, RZ, RZ, -R13 ;  /* 0x000000ffff0c7224 */ /* 0x000fe400078e0a0d */
[C---:B------:R-:W-:Y:S04]  /*4e80*/  @!P0 IMAD.HI.U32 R0, R2.reuse, R4, RZ ;  /* 0x0000000402008227 */ /* 0x040fe800078e00ff */
[----:B------:R-:W-:Y:S01]  /*4e90*/  IMAD R12, R35, R12, R8 ;  /* 0x0000000c230c7224 */ /* 0x000fe200078e0208 */
[----:B------:R-:W-:Y:S04]  /*4ea0*/  @!P0 SHF.R.U32.HI R0, RZ, R5, R0 ;  /* 0x00000005ff008219 */ /* 0x000fe80000011600 */
[----:B------:R-:W-:Y:S04]  /*4eb0*/  @!P0 SEL R0, R2, R0, !P2 ;  /* 0x0000000002008207 */ /* 0x000fe80005000000 */
[----:B------:R-:W-:Y:S01]  /*4ec0*/  @!P0 IADD3 R13, PT, PT, R13, -R0, RZ ;  /* 0x800000000d0d8210 */ /* 0x000fe20007ffe0ff */
[----:B------:R-:W-:Y:S01]  /*4ed0*/  @!P0 IMAD R0, R9, R12, R0 ;  /* 0x0000000c09008224 */ /* 0x000fe200078e0200 */
[----:B------:R-:W-:Y:S01]  /*4ee0*/  IADD3 R9, PT, PT, -R8, RZ, RZ ;  /* 0x000000ff08097210 */ /* 0x000fe20007ffe1ff */
[--C-:B------:R-:W-:Y:S02]  /*4ef0*/  IMAD.MOV R12, RZ, RZ, -R2.reuse ;  /* 0x000000ffff0c7224 */ /* 0x100fe400078e0a02 */
[----:B------:R-:W-:Y:S02]  /*4f00*/  @!P0 IMAD R8, R13, R35, R2 ;  /* 0x000000230d088224 */ /* 0x000fe400078e0202 */
[----:B------:R-:W-:Y:S02]  /*4f10*/  @!P0 IMAD.MOV.U32 R2, RZ, RZ, R0 ;  /* 0x000000ffff028224 */ /* 0x000fe400078e0000 */
[----:B------:R-:W-:Y:S02]  /*4f20*/  IMAD R11, R3, R12, R11 ;  /* 0x0000000c030b7224 */ /* 0x000fe400078e020b */
[----:B------:R-:W-:Y:S02]  /*4f30*/  IMAD R10, R6, R9, R10 ;  /* 0x00000009060a7224 */ /* 0x000fe400078e020a */
[----:B------:R-:W-:Y:S02]  /*4f40*/  IMAD R11, R2, R3, R11 ;  /* 0x00000003020b7224 */ /* 0x000fe400078e020b */
[----:B------:R-:W-:Y:S02]  /*4f50*/  IMAD R10, R8, R6, R10 ;  /* 0x00000006080a7224 */ /* 0x000fe400078e020a */
.L_x_101:
[----:B------:R-:W-:Y:S05]  /*4f60*/  BRA.U UP1, `(.L_x_102) ;  /* 0x0000000101107547 */ /* 0x000fea000b800000 */
[----:B------:R-:W-:Y:S04]  /*4f70*/  MOV R2, UR5 ;  /* 0x0000000500027c02 */ /* 0x000fe80008000f00 */
[----:B------:R-:W-:Y:S04]  /*4f80*/  SHF.L.U32 R2, R2, 0x1f, RZ ;  /* 0x0000001f02027819 */ /* 0x000fe800000006ff */
[----:B------:R-:W2:Y:S02]  /*4f90*/  SYNCS.PHASECHK.TRANS64.TRYWAIT P0, [UR13+0x148], R2 ;  /* 0x00014802ff0075a7 */ /* 0x000ea4000800110d */
[----:B--2---:R-:W-:Y:S05]  /*4fa0*/  @!P0 BRA `(.L_x_103) ;  /* 0x00000050000c8947 */ /* 0x004fea0003800000 */
.L_x_102:
[----:B------:R-:W-:Y:S02]  /*4fb0*/  R2UR UR27, R23 ;  /* 0x00000000171b72ca */ /* 0x000fe400000e0000 */
[----:B------:R-:W-:Y:S02]  /*4fc0*/  R2UR UR26, R22 ;  /* 0x00000000161a72ca */ /* 0x000fe400000e0000 */
[----:B------:R-:W-:Y:S04]  /*4fd0*/  ISETP.NE.U32.AND P2, PT, RZ, UR6, PT ;  /* 0x00000006ff007c0c */ /* 0x000fe8000bf45070 */
[----:B------:R-:W-:Y:S05]  /*4fe0*/  ISETP.NE.AND.EX P2, PT, RZ, UR7, PT, P2 ;  /* 0x00000007ff007c0c */ /* 0x000fea000bf45320 */
[----:B------:R-:W-:Y:S02]  /*4ff0*/  USHF.L.U32 UR27, UR27, 0x6, URZ ;  /* 0x000000061b1b7899 */ /* 0x000fe400080006ff */
[----:B------:R-:W-:Y:S01]  /*5000*/  USHF.L.U32 UR26, UR26, 0x6, URZ ;  /* 0x000000061a1a7899 */ /* 0x000fe200080006ff */
[----:B------:R-:W-:Y:S11]  /*5010*/  BRA.U !UP6, `(.L_x_104) ;  /* 0x000000010e347547 */ /* 0x000ff6000b800000 */
[----:B------:R-:W-:Y:S01]  /*5020*/  UPLOP3.LUT UP0, UPT, UPT, UPT, UP4, 0x80, 0x8 ;  /* 0x000000000008789c */ /* 0x000fe20003f0f040 */
[----:B--2---:R-:W-:Y:S02]  /*5030*/  HFMA2 R0, -RZ, RZ, 0, 5.9604644775390625e-08 ;  /* 0x00000001ff007431 */ /* 0x004fe400000001ff */
[----:B------:R-:W-:Y:S03]  /*5040*/  IMAD.MOV.U32 R60, RZ, RZ, 0x1 ;  /* 0x00000001ff3c7424 */ /* 0x000fe600078e00ff */
[----:B------:R-:W-:Y:S05]  /*5050*/  PLOP3.LUT P0, PT, PT, PT, UP0, 0x80, 0x8 ;  /* 0x000000000008781c */ /* 0x000fea0003f0f008 */
[----:B------:R-:W2:Y:S01]  /*5060*/  @UP0 LDCU.64 UR10, c[0x0][0x888] ;  /* 0x00011100ff0a07ac */ /* 0x000ea20008000a00 */
[----:B------:R-:W-:Y:S07]  /*5070*/  @UP0 UIMAD UR8, UR36, UR6, URZ ;  /* 0x00000006240802a4 */ /* 0x000fee000f8e02ff */
[----:B------:R-:W-:Y:S01]  /*5080*/  @!P0 PRMT R60, R0, 0x7610, R60 ;  /* 0x00007610003c8816 */ /* 0x000fe2000000003c */
[----:B--2---:R-:W-:Y:S03]  /*5090*/  @UP0 UIMAD.WIDE UR10, UR8, 0x4, UR10 ;  /* 0x00000004080a08a5 */ /* 0x004fe6000f8e020a */
[----:B------:R-:W2:Y:S03]  /*50a0*/  @!UP0 LDCU UR8, c[0x0][0x880] ;  /* 0x00011000ff0887ac */ /* 0x000ea60008000800 */
[----:B-----5:R-:W-:Y:S01]  /*50b0*/  IMAD.U32 R48, RZ, RZ, UR10 ;  /* 0x0000000aff307e24 */ /* 0x020fe2000f8e00ff */
[----:B------:R-:W-:Y:S05]  /*50c0*/  MOV R49, UR11 ;  /* 0x0000000b00317c02 */ /* 0x000fea0008000f00 */
[----:B------:R4:W5:Y:S02]  /*50d0*/  @P0 LDG.E R48, desc[UR38][R48.64] ;  /* 0x0000002630300981 */ /* 0x000964000c1e1900 */
[----:B--2-4-:R-:W-:Y:S07]  /*50e0*/  @!P0 IMAD.U32 R48, RZ, RZ, UR8 ;  /* 0x00000008ff308e24 */ /* 0x014fee000f8e00ff */
.L_x_104:
[----:B-----5:R-:W-:Y:S01]  /*50f0*/  @!P2 FSETP.EQ.AND P0, PT, R48, RZ, PT ;  /* 0x000000ff3000a20b */ /* 0x020fe20003f02000 */
[----:B------:R-:W-:Y:S01]  /*5100*/  @!UPT UIADD3 URZ, UPT, UPT, URZ, URZ, URZ ;  /* 0x000000fffffff290 */ /* 0x000fe2000fffe0ff */
[----:B------:R-:W-:Y:S11]  /*5110*/  @!P2 BRA `(.L_x_105) ;  /* 0x000000000014a947 */ /* 0x000ff60003800000 */
[----:B------:R-:W-:Y:S02]  /*5120*/  LOP3.LUT P2, RZ, R60, 0xff, RZ, 0xc0, !PT ;  /* 0x000000ff3cff7812 */ /* 0x000fe4000784c0ff */
[----:B------:R-:W-:Y:S04]  /*5130*/  PLOP3.LUT P0, PT, PT, PT, UP0, 0x80, 0x8 ;  /* 0x000000000008781c */ /* 0x000fe80003f0f008 */
[----:B------:R-:W-:Y:S07]  /*5140*/  PLOP3.LUT P0, PT, P0, PT, PT, 0x8, 0x80 ;  /* 0x000000000080781c */ /* 0x000fee000070e170 */
[----:B------:R-:W-:Y:S11]  /*5150*/  @P2 FSETP.EQ.AND P0, PT, R48, RZ, PT ;  /* 0x000000ff3000220b */ /* 0x000ff60003f02000 */
[----:B------:R-:W-:Y:S02]  /*5160*/  @!UPT UIADD3 URZ, UPT, UPT, URZ, URZ, URZ ;  /* 0x000000fffffff290 */ /* 0x000fe4000fffe0ff */
.L_x_105:
[----:B------:R-:W-:Y:S01]  /*5170*/  ULEA UR16, UR14, UR13, 0x3 ;  /* 0x0000000d0e107291 */ /* 0x000fe2000f8e18ff */
[----:B------:R-:W-:Y:S02]  /*5180*/  SHF.L.U32 R9, R29, 0x1f, RZ ;  /* 0x0000001f1d097819 */ /* 0x000fe400000006ff */
[----:B------:R-:W-:Y:S04]  /*5190*/  ELECT P4, URZ, PT ;  /* 0x0000000000ff782f */ /* 0x000fe80003880000 */
[----:B------:R-:W-:Y:S02]  /*51a0*/  PLOP3.LUT P4, PT, P0, P4, PT, 0xf2, 0x2f ;  /* 0x00000000002f781c */ /* 0x000fe40000789e72 */
[----:B------:R-:W4:Y:S11]  /*51b0*/  SYNCS.PHASECHK.TRANS64.TRYWAIT P2, [UR16+0x128], R9 ;  /* 0x00012809ff0075a7 */ /* 0x000f360008041110 */
[----:B-1----:R-:W-:Y:S05]  /*51c0*/  @!P4 IADD3 R8, P0, PT, R30, 0x580, RZ ;  /* 0x000005801e08c810 */ /* 0x002fea0007f1e0ff */
[----:B--2---:R-:W-:Y:S01]  /*51d0*/  @!P4 IMAD.X R2, RZ, RZ, R31, P0 ;  /* 0x000000ffff02c224 */ /* 0x004fe200000e061f */
[----:B----4-:R-:W-:Y:S07]  /*51e0*/  @!P2 BRA `(.L_x_106) ;  /* 0x0000004c0094a947 */ /* 0x010fee0003800000 */
.L_x_204:
[----:B------:R-:W2:Y:S01]  /*51f0*/  LDC.64 R12, c[0x0][0xb18] ;  /* 0x0002c600ff0c7b82 */ /* 0x000ea20000000a00 */
[----:B------:R-:W-:Y:S01]  /*5200*/  @!P4 R2UR UR8, R2 ;  /* 0x000000000208c2ca */ /* 0x000fe200000e0000 */
[----:B------:R-:W-:Y:S01]  /*5210*/  VOTEU.ALL UP3, P4 ;  /* 0x0000000000ff7886 */ /* 0x000fe20002060000 */
[----:B------:R-:W-:Y:S01]  /*5220*/  @!P4 R2UR UR9, R8 ;  /* 0x000000000809c2ca */ /* 0x000fe200000e0000 */
[----:B------:R-:W-:Y:S01]  /*5230*/  UIADD3 UR25, UPT, UPT, UR16, 0x110, URZ ;  /* 0x0000011010197890 */ /* 0x000fe2000fffe0ff */
[----:B-1----:R-:W-:Y:S03]  /*5240*/  @!P4 IMAD.MOV.U32 R0, RZ, RZ, 0x1000 ;  /* 0x00001000ff00c424 */ /* 0x002fe600078e00ff */
[----:B------:R-:W1:Y:S01]  /*5250*/  @!P1 LDC R2, c[0x0][0xb0c] ;  /* 0x0002c300ff029b82 */ /* 0x000e620000000800 */
[----:B------:R-:W-:Y:S01]  /*5260*/  UIADD3 UR15, UPT, UPT, UR14, 0x1, URZ ;  /* 0x000000010e0f7890 */ /* 0x000fe2000fffe0ff */
[----:B------:R-:W-:Y:S01]  /*5270*/  @P3 SHF.R.U32.HI R26, RZ, 0x10, R17 ;  /* 0x00000010ff1a3819 */ /* 0x000fe20000011611 */
[----:B------:R-:W-:Y:S01]  /*5280*/  VOTEU.ALL UP2, P4 ;  /* 0x0000000000ff7886 */ /* 0x000fe20002040000 */
[----:B------:R-:W-:Y:S01]  /*5290*/  UMOV UR18, 0x0 ;  /* 0x0000000000127882 */ /* 0x000fe20000000000 */
[----:B------:R-:W-:Y:S01]  /*52a0*/  UISETP.NE.AND UP5, UPT, UR15, 0x3, UPT ;  /* 0x000000030f00788c */ /* 0x000fe2000bfa5270 */
[----:B------:R-:W-:Y:S01]  /*52b0*/  VIADD R28, R28, 0x1 ;  /* 0x000000011c1c7836 */ /* 0x000fe20000000000 */
[----:B------:R-:W-:Y:S01]  /*52c0*/  UMOV UR19, 0x10000000 ;  /* 0x1000000000137882 */ /* 0x000fe20000000000 */
[----:B------:R-:W-:Y:S01]  /*52d0*/  IMAD.U32 R9, RZ, RZ, UR8 ;  /* 0x00000008ff097e24 */ /* 0x000fe2000f8e00ff */
[----:B------:R-:W-:Y:S01]  /*52e0*/  @!UP3 ULEA UR8, UR14, UR13, 0xc ;  /* 0x0000000d0e08b291 */ /* 0x000fe2000f8e60ff */
[----:B------:R-:W-:Y:S01]  /*52f0*/  IMAD.U32 R8, RZ, RZ, UR9 ;  /* 0x00000009ff087e24 */ /* 0x000fe2000f8e00ff */
[----:B------:R-:W-:Y:S01]  /*5300*/  UMOV UR28, UR36 ;  /* 0x00000024001c7c82 */ /* 0x000fe20008000000 */
[----:B------:R-:W-:Y:S01]  /*5310*/  @!UP3 UIADD3 UR10, UPT, UPT, UR26, 0x20, URZ ;  /* 0x000000201a0ab890 */ /* 0x000fe2000fffe0ff */
[----:B------:R-:W-:Y:S01]  /*5320*/  @!P4 R2UR UR21, R9 ;  /* 0x000000000915c2ca */ /* 0x000fe200000e0000 */
[----:B------:R-:W-:Y:S01]  /*5330*/  @!UP3 UIADD3 UR24, UPT, UPT, UR8, 0x300, URZ ;  /* 0x000003000818b890 */ /* 0x000fe2000fffe0ff */
[----:B------:R-:W-:Y:S01]  /*5340*/  @!P4 R2UR UR20, R8 ;  /* 0x000000000814c2ca */ /* 0x000fe200000e0000 */
[----:B------:R-:W-:Y:S01]  /*5350*/  @!UP3 UIADD3 UR8, UPT, UPT, UR8, 0xb00, URZ ;  /* 0x00000b000808b890 */ /* 0x000fe2000fffe0ff */
[----:B------:R-:W4:Y:S01]  /*5360*/  LDC.64 R8, c[0x0][0xb10] ;  /* 0x0002c400ff087b82 */ /* 0x000f220000000a00 */
[----:B------:R-:W-:Y:S01]  /*5370*/  USEL UR9, URZ, 0x1, UP5 ;  /* 0x00000001ff097887 */ /* 0x000fe2000a800000 */
[----:B------:R-:W-:Y:S01]  /*5380*/  VOTEU.ALL UP1, P4 ;  /* 0x0000000000ff7886 */ /* 0x000fe20002020000 */
[----:B------:R-:W-:Y:S01]  /*5390*/  UMOV UR11, UR27 ;  /* 0x0000001b000b7c82 */ /* 0x000fe20008000000 */
[----:B------:R-:W-:Y:S01]  /*53a0*/  UMOV UR12, UR36 ;  /* 0x00000024000c7c82 */ /* 0x000fe20008000000 */
[----:B------:R-:W-:Y:S02]  /*53b0*/  UPRMT UR17, UR4, 0x654, UR25 ;  /* 0x0000065404117896 */ /* 0x000fe40008000019 */
[----:B------:R-:W-:Y:S01]  /*53c0*/  LOP3.LUT R29, R29, UR9, RZ, 0x3c, !PT ;  /* 0x000000091d1d7c12 */ /* 0x000fe2000f8e3cff */
[----:B------:R-:W-:Y:S01]  /*53d0*/  UMOV UR9, UR25 ;  /* 0x0000001900097c82 */ /* 0x000fe20008000000 */
[----:B------:R-:W-:Y:S02]  /*53e0*/  USEL UR15, UR15, URZ, UP5 ;  /* 0x000000ff0f0f7287 */ /* 0x000fe4000a800000 */
[----:B------:R1:W-:Y:S01]  /*53f0*/  @!UP2 UTMALDG.3D [UR24], [UR20], desc[UR18] ;  /* 0x000012181400a5b4 */ /* 0x0003e20008011000 */
[----:B------:R-:W-:Y:S01]  /*5400*/  SHF.L.U32 R22, R29, 0x1f, RZ ;  /* 0x0000001f1d167819 */ /* 0x000fe200000006ff */
[----:B------:R-:W-:Y:S01]  /*5410*/  ULEA UR14, UR15, UR13, 0x3 ;  /* 0x0000000d0f0e7291 */ /* 0x000fe2000f8e18ff */
[----:B------:R1:W-:Y:S01]  /*5420*/  @!UP1 UTMALDG.3D [UR8], [UR20], desc[UR18] ;  /* 0x00001208140095b4 */ /* 0x0003e20008011000 */
[----:B------:R5:W-:Y:S01]  /*5430*/  @!P4 SYNCS.ARRIVE.TRANS64.RED.A0TR RZ, [UR16+0x110], R0 ;  /* 0x00011000ffffc9a7 */ /* 0x000be20008300410 */
[C---:B----4-:R-:W-:Y:S01]  /*5440*/  @!P1 IMAD.HI.U32 R8, R11.reuse, R8, RZ ;  /* 0x000000080b089227 */ /* 0x050fe200078e00ff */
[----:B--2---:R-:W-:Y:S02]  /*5450*/  @!P1 ISETP.NE.AND P0, PT, R12, 0x1, PT ;  /* 0x000000010c00980c */ /* 0x004fe40003f05270 */
[----:B-1----:R-:W-:Y:S01]  /*5460*/  @!P1 ISETP.NE.AND P2, PT, R2, 0x1, PT ;  /* 0x000000010200980c */ /* 0x002fe20003f45270 */
[C---:B------:R-:W-:Y:S01]  /*5470*/  @!P1 IMAD.HI.U32 R13, R10.reuse, R13, RZ ;  /* 0x0000000d0a0d9227 */ /* 0x040fe200078e00ff */
[----:B------:R-:W-:Y:S04]  /*5480*/  @!P1 SHF.R.U32.HI R8, RZ, R9, R8 ;  /* 0x00000009ff089219 */ /* 0x000fe80000011608 */
[----:B------:R-:W-:Y:S01]  /*5490*/  @!P1 SEL R8, R11, R8, !P2 ;  /* 0x000000080b089207 */ /* 0x000fe20005000000 */
[----:B------:R-:W-:Y:S01]  /*54a0*/  SYNCS.ARRIVE.TRANS64.RED.A1T0 RZ, [UR17], RZ ;  /* 0x000000ffffff79a7 */ /* 0x000fe20008100411 */
[----:B------:R-:W1:Y:S01]  /*54b0*/  SYNCS.PHASECHK.TRANS64.TRYWAIT P5, [UR14+0x128], R22 ;  /* 0x00012816ff0075a7 */ /* 0x000e6200080a110e */
[----:B-----5:R-:W2:Y:S02]  /*54c0*/  @!P1 LDC R0, c[0x0][0xb20] ;  /* 0x0002c800ff009b82 */ /* 0x020ea40000000800 */
[----:B--2---:R-:W-:Y:S04]  /*54d0*/  @!P1 SHF.R.U32.HI R0, RZ, R0, R13 ;  /* 0x00000000ff009219 */ /* 0x004fe8000001160d */
[----:B------:R-:W-:Y:S05]  /*54e0*/  @!P1 SEL R9, R10, R0, !P0 ;  /* 0x000000000a099207 */ /* 0x000fea0004000000 */
[----:B------:R-:W-:Y:S02]  /*54f0*/  @!P1 IMAD.IADD R0, R9, 0x1, -R8 ;  /* 0x0000000109009824 */ /* 0x000fe400078e0a08 */
[----:B------:R-:W-:Y:S02]  /*5500*/  @!P1 IMAD.IADD R8, R8, 0x1, -R9 ;  /* 0x0000000108089824 */ /* 0x000fe400078e0a09 */
[----:B------:R-:W-:Y:S02]  /*5510*/  @!P1 IMAD R11, R0, R2, R11 ;  /* 0x00000002000b9224 */ /* 0x000fe400078e020b */
[----:B------:R-:W-:Y:S01]  /*5520*/  @!P1 IMAD R10, R8, R12, R10 ;  /* 0x0000000c080a9224 */ /* 0x000fe200078e020a */
[----:B-1----:R-:W-:Y:S06]  /*5530*/  @!P5 BRA `(.L_x_107) ;  /* 0x0000004800d8d947 */ /* 0x002fec0003800000 */
.L_x_206:
[----:B------:R-:W-:Y:S01]  /*5540*/  UIADD3 UR17, UPT, UPT, UR14, 0x110, URZ ;  /* 0x000001100e117890 */ /* 0x000fe2000fffe0ff */
[----:B------:R-:W-:Y:S01]  /*5550*/  @!P4 IADD3 R2, P0, PT, R30, 0x580, RZ ;  /* 0x000005801e02c810 */ /* 0x000fe20007f1e0ff */
[----:B------:R-:W-:Y:S01]  /*5560*/  VOTEU.ALL UP2, P4 ;  /* 0x0000000000ff7886 */ /* 0x000fe20002040000 */
[----:B------:R-:W-:Y:S01]  /*5570*/  UMOV UR22, 0x0 ;  /* 0x0000000000167882 */ /* 0x000fe20000000000 */
[----:B------:R-:W-:Y:S01]  /*5580*/  UPRMT UR21, UR4, 0x654, UR17 ;  /* 0x0000065404157896 */ /* 0x000fe20008000011 */
[----:B------:R-:W-:Y:S01]  /*5590*/  @!P4 R2UR UR9, R2 ;  /* 0x000000000209c2ca */ /* 0x000fe200000e0000 */
[----:B-1----:R-:W-:Y:S01]  /*55a0*/  @!P4 IMAD.X R0, RZ, RZ, R31, P0 ;  /* 0x000000ffff00c224 */ /* 0x002fe200000e061f */
[----:B------:R-:W-:Y:S01]  /*55b0*/  UMOV UR23, 0x10000000 ;  /* 0x1000000000177882 */ /* 0x000fe20000000000 */
[----:B------:R-:W-:Y:S01]  /*55c0*/  UMOV UR19, UR27 ;  /* 0x0000001b00137c82 */ /* 0x000fe20008000000 */
[----:B------:R-:W-:Y:S01]  /*55d0*/  UMOV UR20, UR36 ;  /* 0x0000002400147c82 */ /* 0x000fe20008000000 */
[----:B------:R-:W-:Y:S01]  /*55e0*/  UMOV UR11, UR27 ;  /* 0x0000001b000b7c82 */ /* 0x000fe20008000000 */
[----:B------:R-:W-:Y:S01]  /*55f0*/  @!P4 R2UR UR8, R0 ;  /* 0x000000000008c2ca */ /* 0x000fe200000e0000 */
[----:B------:R-:W-:Y:S01]  /*5600*/  UMOV UR12, UR36 ;  /* 0x00000024000c7c82 */ /* 0x000fe20008000000 */
[----:B------:R-:W-:Y:S01]  /*5610*/  VOTEU.ALL UP1, P4 ;  /* 0x0000000000ff7886 */ /* 0x000fe20002020000 */
[----:B------:R-:W-:Y:S01]  /*5620*/  @P3 R2UR UR36, R26 ;  /* 0x000000001a2432ca */ /* 0x000fe200000e0000 */
[----:B------:R-:W-:Y:S01]  /*5630*/  IMAD.IADD R22, R10, 0x1, R50 ;  /* 0x000000010a167824 */ /* 0x000fe200078e0232 */
[C---:B------:R-:W-:Y:S01]  /*5640*/  ISETP.NE.AND P0, PT, R28.reuse, 0x2, PT ;  /* 0x000000021c00780c */ /* 0x040fe20003f05270 */
[----:B------:R-:W-:Y:S01]  /*5650*/  IMAD.IADD R23, R11, 0x1, R51 ;  /* 0x000000010b177824 */ /* 0x000fe200078e0233 */
[----:B------:R-:W-:Y:S01]  /*5660*/  @!UP1 UIADD3 UR18, UPT, UPT, UR26, 0x10, URZ ;  /* 0x000000101a129890 */ /* 0x000fe2000fffe0ff */
[----:B------:R-:W-:Y:S01]  /*5670*/  IMAD.U32 R8, RZ, RZ, UR9 ;  /* 0x00000009ff087e24 */ /* 0x000fe2000f8e00ff */
[----:B------:R-:W-:Y:S01]  /*5680*/  @!UP1 UIADD3 UR10, UPT, UPT, UR26, 0x30, URZ ;  /* 0x000000301a0a9890 */ /* 0x000fe2000fffe0ff */
[----:B------:R-:W-:Y:S01]  /*5690*/  SEL R0, RZ, 0x1, P0 ;  /* 0x00000001ff007807 */ /* 0x000fe20000000000 */
[----:B------:R-:W-:Y:S01]  /*56a0*/  UMOV UR9, UR17 ;  /* 0x0000001100097c82 */ /* 0x000fe20008000000 */
[----:B------:R-:W-:Y:S01]  /*56b0*/  SEL R28, R28, RZ, P0 ;  /* 0x000000ff1c1c7207 */ /* 0x000fe20000000000 */
[----:B------:R-:W-:Y:S01]  /*56c0*/  IMAD.U32 R9, RZ, RZ, UR8 ;  /* 0x00000008ff097e24 */ /* 0x000fe2000f8e00ff */
[----:B------:R-:W-:Y:S01]  /*56d0*/  @!P4 R2UR UR24, R8 ;  /* 0x000000000818c2ca */ /* 0x000fe200000e0000 */
[----:B------:R-:W-:Y:S01]  /*56e0*/  @!UP1 ULEA UR8, UR15, UR13, 0xc ;  /* 0x0000000d0f089291 */ /* 0x000fe2000f8e60ff */
[----:B------:R-:W-:Y:S02]  /*56f0*/  LOP3.LUT R27, R27, R0, RZ, 0x3c, !PT ;  /* 0x000000001b1b7212 */ /* 0x000fe400078e3cff */
[----:B------:R-:W-:Y:S01]  /*5700*/  @!P4 R2UR UR25, R9 ;  /* 0x000000000919c2ca */ /* 0x000fe200000e0000 */
[----:B------:R-:W-:Y:S02]  /*5710*/  @!UP1 UIADD3 UR16, UPT, UPT, UR8, 0x300, URZ ;  /* 0x0000030008109890 */ /* 0x000fe4000fffe0ff */
[----:B------:R-:W-:Y:S01]  /*5720*/  @!UP1 UIADD3 UR8, UPT, UPT, UR8, 0xb00, URZ ;  /* 0x00000b0008089890 */ /* 0x000fe2000fffe0ff */
[----:B------:R-:W-:Y:S09]  /*5730*/  VOTEU.ALL UP1, P4 ;  /* 0x0000000000ff7886 */ /* 0x000ff20002020000 */
[----:B------:R2:W-:Y:S01]  /*5740*/  @!UP2 UTMALDG.3D [UR16], [UR24], desc[UR22] ;  /* 0x000016101800a5b4 */ /* 0x0005e20008011000 */
[----:B------:R2:W-:Y:S01]  /*5750*/  @!UP1 UTMALDG.3D [UR8], [UR24], desc[UR22] ;  /* 0x00001608180095b4 */ /* 0x0005e20008011000 */
[----:B------:R2:W-:Y:S01]  /*5760*/  @!P4 SYNCS.ARRIVE.TRANS64.RED.A0TR RZ, [UR14+0x110], R25 ;  /* 0x00011019ffffc9a7 */ /* 0x0005e2000830040e */
[----:B------:R-:W-:Y:S04]  /*5770*/  UIADD3 UR14, UPT, UPT, UR15, 0x1, URZ ;  /* 0x000000010f0e7890 */ /* 0x000fe8000fffe0ff */
[----:B------:R-:W-:Y:S04]  /*5780*/  UISETP.NE.AND UP1, UPT, UR14, 0x3, UPT ;  /* 0x000000030e00788c */ /* 0x000fe8000bf25270 */
[----:B------:R-:W-:Y:S02]  /*5790*/  USEL UR15, URZ, 0x1, UP1 ;  /* 0x00000001ff0f7887 */ /* 0x000fe40008800000 */
[----:B------:R-:W-:Y:S02]  /*57a0*/  USEL UR14, UR14, URZ, UP1 ;  /* 0x000000ff0e0e7287 */ /* 0x000fe40008800000 */
[----:B------:R-:W-:Y:S02]  /*57b0*/  UPLOP3.LUT UP1, UPT, UPT, UPT, UPT, 0x80, 0x8 ;  /* 0x000000000008789c */ /* 0x000fe40003f2f070 */
[----:B------:R-:W-:Y:S01]  /*57c0*/  LOP3.LUT R29, R29, UR15, RZ, 0x3c, !PT ;  /* 0x0000000f1d1d7c12 */ /* 0x000fe2000f8e3cff */
[----:B------:R-:W-:Y:S01]  /*57d0*/  SYNCS.ARRIVE.TRANS64.RED.A1T0 RZ, [UR21], RZ ;  /* 0x000000ffffff79a7 */ /* 0x000fe20008100415 */
[----:B------:R-:W-:Y:S07]  /*57e0*/  @P3 BRA `(.L_x_108) ;  /* 0xfffffff000e43947 */ /* 0x000fee000383ffff */
[----:B------:R-:W-:Y:S01]  /*57f0*/  UIADD3 UR13, UPT, UPT, UR13, 0x128, URZ ;  /* 0x000001280d0d7890 */ /* 0x000fe2000fffe0ff */
[----:B------:R-:W-:-:S03]  /*5800*/  SHF.L.U32 R2, R29, 0x1f, RZ ;  /* 0x0000001f1d027819 */ /* 0x000fc600000006ff */
[----:B------:R-:W-:-:S09]  /*5810*/  ULEA UR4, UR14, UR13, 0x3 ;  /* 0x0000000d0e047291 */ /* 0x000fd2000f8e18ff */
[----:B------:R-:W1:Y:S02]  /*5820*/  SYNCS.PHASECHK.TRANS64.TRYWAIT P0, [UR4], R2 ;  /* 0x00000002ff0075a7 */ /* 0x000e640008001104 */
[----:B-1----:R-:W-:Y:S05]  /*5830*/  @!P0 BRA `(.L_x_109) ;  /* 0x0000004800308947 */ /* 0x002fea0003800000 */
.L_x_208:
        /* <DEDUP_REMOVED lines=9> */
.L_x_210:
[----:B------:R-:W-:-:S04]  /*58d0*/  UIADD3 UR5, UPT, UPT, UR5, 0x1, URZ ;  /* 0x0000000105057890 */ /* 0x000fc8000fffe0ff */
[----:B------:R-:W-:-:S04]  /*58e0*/  UISETP.NE.AND UP0, UPT, UR5, 0x3, UPT ;  /* 0x000000030500788c */ /* 0x000fc8000bf05270 */
[----:B------:R-:W-:Y:S02]  /*58f0*/  USEL UR4, URZ, 0x1, UP0 ;  /* 0x00000001ff047887 */ /* 0x000fe40008000000 */
[----:B------:R-:W-:-:S04]  /*5900*/  USEL UR5, UR5, URZ, UP0 ;  /* 0x000000ff05057287 */ /* 0x000fc80008000000 */
[----:B------:R-:W-:Y:S01]  /*5910*/  ULEA UR5, UR5, UR13, 0x3 ;  /* 0x0000000d05057291 */ /* 0x000fe2000f8e18ff */
[----:B-1----:R-:W-:-:S04]  /*5920*/  LOP3.LUT R2, R29, UR4, RZ, 0x3c, !PT ;  /* 0x000000041d027c12 */ /* 0x002fc8000f8e3cff */
[----:B------:R-:W-:Y:S01]  /*5930*/  SHF.L.U32 R2, R2, 0x1f, RZ ;  /* 0x0000001f02027819 */ /* 0x000fe200000006ff */
[----:B------:R-:W-:-:S07]  /*5940*/  IMAD.U32 R0, RZ, RZ, UR5 ;  /* 0x00000005ff007e24 */ /* 0x000fce000f8e00ff */
.L_x_111:
[----:B-1----:R1:W4:Y:S02]  /*5950*/  SYNCS.PHASECHK.TRANS64.TRYWAIT P0, [R0+URZ], R2 ;  /* 0x00000002000075a7 */ /* 0x00232400080011ff */
[----:B----4-:R-:W-:Y:S05]  /*5960*/  @!P0 NANOSLEEP.SYNCS 0x989680 ;  /* 0x009896800000895d */ /* 0x010fea0003900000 */
[----:B------:R-:W4:Y:S02]  /*5970*/  @!P0 SYNCS.PHASECHK.TRANS64 P0, [R0+URZ], R2 ;  /* 0x00000002000085a7 */ /* 0x000f2400080010ff */
[----:B--2-4-:R-:W-:Y:S05]  /*5980*/  @P0 EXIT ;  /* 0x000000000000094d */ /* 0x014fea0003800000 */
[----:B------:R-:W-:Y:S05]  /*5990*/  BRA `(.L_x_111) ;  /* 0xfffffffc00ec7947 */ /* 0x000fea000383ffff */
.L_x_99:
[----:B------:R-:W-:-:S06]  /*59a0*/  UISETP.GE.AND UP1, UPT, UR12, 0x4, UPT ;  /* 0x000000040c00788c */ /* 0x000fcc000bf26270 */
[----:B------:R-:W-:-:S13]  /*59b0*/  PLOP3.LUT P0, PT, PT, PT, UP1, 0x80, 0x8 ;  /* 0x000000000008781c */ /* 0x000fda0003f0f018 */
[----:B------:R-:W-:Y:S05]  /*59c0*/  @!P0 EXIT ;  /* 0x000000000000894d */ /* 0x000fea0003800000 */
[----:B------:R-:W-:Y:S01]  /*59d0*/  BAR.SYNC.DEFER_BLOCKING 0x6, 0xa0 ;  /* 0x0182800000007b1d */ /* 0x000fe20000010000 */
[C---:B------:R-:W-:Y:S01]  /*59e0*/  IMAD.SHL.U32 R79, R80.reuse, 0x10, RZ ;  /* 0x00000010504f7824 */ /* 0x040fe200078e00ff */
[----:B------:R-:W-:Y:S01]  /*59f0*/  CS2R R76, SRZ ;  /* 0x00000000004c7805 */ /* 0x000fe2000001ff00 */
[----:B------:R-:W-:Y:S02]  /*5a00*/  IMAD.SHL.U32 R6, R81, 0x200000, RZ ;  /* 0x0020000051067824 */ /* 0x000fe400078e00ff */
[C---:B------:R-:W-:Y:S01]  /*5a10*/  IMAD.U32 R5, R80.reuse, 0x10000, RZ ;  /* 0x0001000050057824 */ /* 0x040fe200078e00ff */
[----:B------:R-:W-:Y:S02]  /*5a20*/  UMOV UR42, 0x400 ;  /* 0x00000400002a7882 */ /* 0x000fe40000000000 */
[----:B------:R-:W1:Y:S01]  /*5a30*/  LDC R67, c[0x0][0x370] ;  /* 0x0000dc00ff437b82 */ /* 0x000e620000000800 */
[----:B------:R-:W-:Y:S01]  /*5a40*/  ULEA UR42, UR4, UR42, 0x18 ;  /* 0x0000002a042a7291 */ /* 0x000fe2000f8ec0ff */
[----:B------:R-:W-:Y:S01]  /*5a50*/  IMAD.SHL.U32 R2, R80, 0x2, RZ ;  /* 0x0000000250027824 */ /* 0x000fe200078e00ff */
[----:B------:R-:W-:Y:S01]  /*5a60*/  LOP3.LUT R4, R79, 0x40, RZ, 0xc0, !PT ;  /* 0x000000404f047812 */ /* 0x000fe200078ec0ff */
[----:B------:R-:W-:Y:S01]  /*5a70*/  IMAD.SHL.U32 R3, R81, 0x200, RZ ;  /* 0x0000020051037824 */ /* 0x000fe200078e00ff */
[C---:B------:R-:W-:Y:S01]  /*5a80*/  LOP3.LUT R0, R79.reuse, 0x5b0, RZ, 0xc0, !PT ;  /* 0x000005b04f007812 */ /* 0x040fe200078ec0ff */
[----:B------:R-:W-:Y:S01]  /*5a90*/  IMAD.MOV.U32 R38, RZ, RZ, RZ ;  /* 0x000000ffff267224 */ /* 0x000fe200078e00ff */
[----:B------:R-:W-:Y:S01]  /*5aa0*/  LOP3.LUT R6, R6, 0x200000, RZ, 0xc0, !PT ;  /* 0x0020000006067812 */ /* 0x000fe200078ec0ff */
[----:B------:R-:W2:Y:S01]  /*5ab0*/  LDC R66, c[0x0][0x374] ;  /* 0x0000dd00ff427b82 */ /* 0x000ea20000000800 */
[----:B------:R-:W-:Y:S01]  /*5ac0*/  LOP3.LUT R2, R4, 0x8, R2, 0xf8, !PT ;  /* 0x0000000804027812 */ /* 0x000fe200078ef802 */
[----:B------:R-:W-:Y:S01]  /*5ad0*/  IMAD.MOV.U32 R65, RZ, RZ, RZ ;  /* 0x000000ffff417224 */ /* 0x000fe200078e00ff */
[----:B------:R-:W-:Y:S01]  /*5ae0*/  LOP3.LUT R0, R0, 0x200, R3, 0xf8, !PT ;  /* 0x0000020000007812 */ /* 0x000fe200078ef803 */
[----:B------:R-:W-:Y:S01]  /*5af0*/  IMAD.MOV.U32 R75, RZ, RZ, RZ ;  /* 0x000000ffff4b7224 */ /* 0x000fe200078e00ff */
[----:B------:R-:W-:Y:S01]  /*5b00*/  LOP3.LUT R5, R6, 0x400000, R5, 0xf8, !PT ;  /* 0x0040000006057812 */ /* 0x000fe200078ef805 */
[----:B------:R-:W3:Y:S01]  /*5b10*/  LDCU.64 UR46, c[0x0][0x348] ;  /* 0x00006900ff2e77ac */ /* 0x000ee20008000a00 */
[----:B------:R-:W-:Y:S01]  /*5b20*/  LOP3.LUT P0, RZ, R79, 0x40, RZ, 0xc0, !PT ;  /* 0x000000404fff7812 */ /* 0x000fe2000780c0ff */
[----:B------:R-:W4:Y:S01]  /*5b30*/  LDS R39, [UR42+0x200] ;  /* 0x0002002aff277984 */ /* 0x000f220008000800 */
[----:B------:R-:W-:Y:S01]  /*5b40*/  LOP3.LUT R78, R0, R2, RZ, 0xfc, !PT ;  /* 0x00000002004e7212 */ /* 0x000fe200078efcff */
[----:B------:R-:W-:Y:S01]  /*5b50*/  UMOV UR41, 0x1 ;  /* 0x0000000100297882 */ /* 0x000fe20000000000 */
[----:B------:R-:W-:Y:S01]  /*5b60*/  P2R R0, PR, RZ, 0x1 ;  /* 0x00000001ff007803 */ /* 0x000fe20000000000 */
[----:B------:R-:W-:Y:S01]  /*5b70*/  UIADD3 UR42, UPT, UPT, UR42, 0x300, URZ ;  /* 0x000003002a2a7890 */ /* 0x000fe2000fffe0ff */
[----:B------:R-:W-:Y:S01]  /*5b80*/  LOP3.LUT R80, R80, 0x60, RZ, 0xc0, !PT ;  /* 0x0000006050507812 */ /* 0x000fe200078ec0ff */
[----:B------:R-:W-:Y:S01]  /*5b90*/  UMOV UR40, URZ ;  /* 0x000000ff00287c82 */ /* 0x000fe20008000000 */
[----:B------:R-:W-:Y:S01]  /*5ba0*/  UMOV UR37, URZ ;  /* 0x000000ff00257c82 */ /* 0x000fe20008000000 */
[----:B-1234-:R-:W-:-:S08]  /*5bb0*/  IMAD.IADD R39, R39, 0x1, R5 ;  /* 0x0000000127277824 */ /* 0x01efd000078e0205 */
.L_x_140:
[----:B------:R-:W1:Y:S01]  /*5bc0*/  S2R R16, SR_CgaCtaId ;  /* 0x0000000000107919 */ /* 0x000e620000008800 */
[----:B------:R-:W-:Y:S02]  /*5bd0*/  MOV R0, 0x400 ;  /* 0x0000040000007802 */ /* 0x000fe40000000f00 */
[----:B------:R-:W-:Y:S02]  /*5be0*/  SHF.L.U32 R2, R76, 0x1f, RZ ;  /* 0x0000001f4c027819 */ /* 0x000fe400000006ff */
[----:B-1----:R-:W-:-:S05]  /*5bf0*/  LEA R16, R16, R0, 0x18 ;  /* 0x0000000010107211 */ /* 0x002fca00078ec0ff */
[C-C-:B------:R-:W-:Y:S02]  /*5c00*/  IMAD R0, R65.reuse, 0x8, R16.reuse ;  /* 0x0000000841007824 */ /* 0x140fe400078e0210 */
[----:B------:R-:W-:Y:S02]  /*5c10*/  IMAD R8, R65, 0x10, R16 ;  /* 0x0000001041087824 */ /* 0x000fe400078e0210 */
[----:B------:R-:W1:Y:S02]  /*5c20*/  SYNCS.PHASECHK.TRANS64.TRYWAIT P0, [R0+URZ+0x150], R2 ;  /* 0x00015002000075a7 */ /* 0x000e6400080011ff */
[----:B-1----:R-:W-:Y:S05]  /*5c30*/  @!P0 BRA `(.L_x_112) ;  /* 0x0000004400608947 */ /* 0x002fea0003800000 */
.L_x_211:
        /* <DEDUP_REMOVED lines=11> */
[----:B--2---:R-:W-:-:S04]  /*5cf0*/  LOP3.LUT P3, RZ, R10, 0x1, RZ, 0xc0, !PT ;  /* 0x000000010aff7812 */ /* 0x004fc8000786c0ff */
[----:B------:R-:W-:-:S09]  /*5d00*/  P2R R83, PR, RZ, 0x8 ;  /* 0x00000008ff537803 */ /* 0x000fd20000000000 */
[----:B------:R-:W-:Y:S02]  /*5d10*/  @P3 MOV R73, R8 ;  /* 0x0000000800493202 */ /* 0x000fe40000000f00 */
[----:B------:R-:W-:Y:S01]  /*5d20*/  @P3 LOP3.LUT R72, R9, 0xffff, RZ, 0xc0, !PT ;  /* 0x0000ffff09483812 */ /* 0x000fe200078ec0ff */
[----:B-1----:R-:W-:Y:S06]  /*5d30*/  @!P0 BRA `(.L_x_113) ;  /* 0x0000000000b88947 */ /* 0x002fec0003800000 */
[----:B------:R-:W1:Y:S01]  /*5d40*/  LDC.64 R4, c[0x0][0xb18] ;  /* 0x0002c600ff047b82 */ /* 0x000e620000000a00 */
[----:B------:R-:W-:-:S07]  /*5d50*/  ISETP.NE.AND P0, PT, R35, 0x1, PT ;  /* 0x000000012300780c */ /* 0x000fce0003f05270 */
[----:B------:R-:W2:Y:S08]  /*5d60*/  LDC.64 R6, c[0x0][0xb10] ;  /* 0x0002c400ff067b82 */ /* 0x000eb00000000a00 */
[----:B------:R-:W3:Y:S08]  /*5d70*/  LDC R0, c[0x0][0xb20] ;  /* 0x0002c800ff007b82 */ /* 0x000ef00000000800 */
[----:B------:R-:W4:Y:S01]  /*5d80*/  LDC R12, c[0x0][0xb0c] ;  /* 0x0002c300ff0c7b82 */ /* 0x000f220000000800 */
[----:B-1----:R-:W-:Y:S01]  /*5d90*/  IMAD.HI.U32 R14, R66, R5, RZ ;  /* 0x00000005420e7227 */ /* 0x002fe200078e00ff */
[----:B------:R-:W-:-:S03]  /*5da0*/  ISETP.NE.AND P1, PT, R4, 0x1, PT ;  /* 0x000000010400780c */ /* 0x000fc60003f25270 */
[----:B------:R-:W-:-:S03]  /*5db0*/  IMAD.HI.U32 R5, R72, R5, RZ ;  /* 0x0000000548057227 */ /* 0x000fc600078e00ff */
[----:B------:R-:W1:Y:S01]  /*5dc0*/  LDC.64 R2, c[0x0][0xb28] ;  /* 0x0002ca00ff027b82 */ /* 0x000e620000000a00 */
[----:B--2---:R-:W-:-:S04]  /*5dd0*/  IMAD.HI.U32 R15, R67, R6, RZ ;  /* 0x00000006430f7227 */ /* 0x004fc800078e00ff */
[----:B------:R-:W-:Y:S01]  /*5de0*/  IMAD.HI.U32 R17, R73, R6, RZ ;  /* 0x0000000649117227 */ /* 0x000fe200078e00ff */
[-C--:B------:R-:W-:Y:S02]  /*5df0*/  SHF.R.U32.HI R15, RZ, R7.reuse, R15 ;  /* 0x00000007ff0f7219 */ /* 0x080fe4000001160f */
[-C--:B---3--:R-:W-:Y:S02]  /*5e00*/  SHF.R.U32.HI R14, RZ, R0.reuse, R14 ;  /* 0x00000000ff0e7219 */ /* 0x088fe4000001160e */
[----:B------:R-:W-:Y:S02]  /*5e10*/  SHF.R.U32.HI R5, RZ, R0, R5 ;  /* 0x00000000ff057219 */ /* 0x000fe40000011605 */
[----:B------:R-:W-:Y:S02]  /*5e20*/  SEL R14, R66, R14, !P1 ;  /* 0x0000000e420e7207 */ /* 0x000fe40004800000 */
[----:B------:R-:W-:Y:S02]  /*5e30*/  SHF.R.U32.HI R17, RZ, R7, R17 ;  /* 0x00000007ff117219 */ /* 0x000fe40000011611 */
[----:B----4-:R-:W-:-:S02]  /*5e40*/  ISETP.NE.AND P2, PT, R12, 0x1, PT ;  /* 0x000000010c00780c */ /* 0x010fc40003f45270 */
[----:B------:R-:W-:Y:S02]  /*5e50*/  SEL R5, R72, R5, !P1 ;  /* 0x0000000548057207 */ /* 0x000fe40004800000 */
[----:B------:R-:W-:Y:S02]  /*5e60*/  SEL R15, R67, R15, !P2 ;  /* 0x0000000f430f7207 */ /* 0x000fe40005000000 */
[----:B------:R-:W-:Y:S01]  /*5e70*/  SEL R17, R73, R17, !P2 ;  /* 0x0000001149117207 */ /* 0x000fe20005000000 */
[----:B-1----:R-:W-:-:S04]  /*5e80*/  IMAD.HI.U32 R13, R14, R2, RZ ;  /* 0x000000020e0d7227 */ /* 0x002fc800078e00ff */
        /* <DEDUP_REMOVED lines=25> */
.L_x_113:
[----:B------:R-:W1:Y:S02]  /*6020*/  LDCU UR4, c[0x0][0xb30] ;  /* 0x00016600ff0477ac */ /* 0x000e640008000800 */
[----:B-1----:R-:W-:-:S09]  /*6030*/  UISETP.NE.AND UP0, UPT, UR4, 0x1, UPT ;  /* 0x000000010400788c */ /* 0x002fd2000bf05270 */
        /* <DEDUP_REMOVED lines=17> */
.L_x_114:
[----:B------:R-:W-:Y:S01]  /*6150*/  ULOP3.LUT UP0, URZ, UR42, 0x90, URZ, 0xc0, !UPT ;  /* 0x000000902aff7892 */ /* 0x000fe2000f80c0ff */
[----:B------:R-:W-:Y:S02]  /*6160*/  IADD3 R65, PT, PT, R65, 0x1, RZ ;  /* 0x0000000141417810 */ /* 0x000fe40007ffe0ff */
[----:B------:R-:W-:-:S06]  /*6170*/  @P3 SHF.R.U32.HI R74, RZ, 0x10, R9 ;  /* 0x00000010ff4a3819 */ /* 0x000fcc0000011609 */
[----:B------:R-:W-:Y:S05]  /*6180*/  BRA.U !UP0, `(.L_x_115) ;  /* 0x00000001087c7547 */ /* 0x000fea000b800000 */
[----:B------:R-:W-:Y:S01]  /*6190*/  MOV R2, 0x0 ;  /* 0x0000000000027802 */ /* 0x000fe20000000f00 */
[----:B------:R-:W1:Y:S01]  /*61a0*/  LDCU.64 UR8, c[0x4][0x80] ;  /* 0x01001000ff0877ac */ /* 0x000e620008000a00 */
[----:B------:R-:W-:Y:S02]  /*61b0*/  HFMA2 R12, -RZ, RZ, 0, 5.9604644775390625e-08 ;  /* 0x00000001ff0c7431 */ /* 0x000fe400000001ff */
[----:B------:R-:W-:Y:S01]  /*61c0*/  IMAD.MOV.U32 R8, RZ, RZ, 0x70 ;  /* 0x00000070ff087424 */ /* 0x000fe200078e00ff */
[----:B------:R2:W3:Y:S01]  /*61d0*/  LDC.64 R14, c[0x4][R2] ;  /* 0x01000000020e7b82 */ /* 0x0004e20000000a00 */
[----:B------:R-:W4:Y:S01]  /*61e0*/  LDCU.64 UR6, c[0x4][0x88] ;  /* 0x01001100ff0677ac */ /* 0x000f220008000a00 */
[----:B------:R-:W-:Y:S01]  /*61f0*/  IMAD.MOV.U32 R13, RZ, RZ, RZ ;  /* 0x000000ffff0d7224 */ /* 0x000fe200078e00ff */
[----:B------:R-:W2:Y:S01]  /*6200*/  LDCU.64 UR4, c[0x4][0x8] ;  /* 0x01000100ff0477ac */ /* 0x000ea20008000a00 */
[----:B-1----:R-:W-:Y:S01]  /*6210*/  IMAD.U32 R4, RZ, RZ, UR8 ;  /* 0x00000008ff047e24 */ /* 0x002fe2000f8e00ff */
[----:B------:R-:W-:Y:S01]  /*6220*/  MOV R5, UR9 ;  /* 0x0000000900057c02 */ /* 0x000fe20008000f00 */
[----:B----4-:R-:W-:Y:S01]  /*6230*/  IMAD.U32 R6, RZ, RZ, UR6 ;  /* 0x00000006ff067e24 */ /* 0x010fe2000f8e00ff */
[----:B------:R-:W-:Y:S01]  /*6240*/  MOV R7, UR7 ;  /* 0x0000000700077c02 */ /* 0x000fe20008000f00 */
[----:B--2---:R-:W-:Y:S01]  /*6250*/  IMAD.U32 R10, RZ, RZ, UR4 ;  /* 0x00000004ff0a7e24 */ /* 0x004fe2000f8e00ff */
[----:B------:R-:W-:-:S02]  /*6260*/  MOV R11, UR5 ;  /* 0x00000005000b7c02 */ /* 0x000fc40008000f00 */
[----:B------:R-:W-:-:S07]  /*6270*/  LEPC R20, `(.L_x_116) ;  /* 0x000000001014794e */ /* 0x000fce0000000000 */
[----:B---3-5:R-:W-:Y:S05]  /*6280*/  CALL.ABS.NOINC R14 ;  /* 0x000000000e007343 */ /* 0x028fea0003c00000 */
.L_x_116:
[----:B------:R-:W1:Y:S01]  /*6290*/  LDC.64 R2, c[0x4][R2] ;  /* 0x0100000002027b82 */ /* 0x000e620000000a00 */
[----:B------:R-:W2:Y:S01]  /*62a0*/  LDCU.64 UR8, c[0x4][0x80] ;  /* 0x01001000ff0877ac */ /* 0x000ea20008000a00 */
[----:B------:R-:W-:Y:S02]  /*62b0*/  HFMA2 R12, -RZ, RZ, 0, 5.9604644775390625e-08 ;  /* 0x00000001ff0c7431 */ /* 0x000fe400000001ff */
[----:B------:R-:W-:Y:S01]  /*62c0*/  IMAD.MOV.U32 R8, RZ, RZ, 0x70 ;  /* 0x00000070ff087424 */ /* 0x000fe200078e00ff */
[----:B------:R-:W3:Y:S01]  /*62d0*/  LDCU.64 UR6, c[0x4][0x88] ;  /* 0x01001100ff0677ac */ /* 0x000ee20008000a00 */
[----:B------:R-:W-:Y:S01]  /*62e0*/  IMAD.MOV.U32 R13, RZ, RZ, RZ ;  /* 0x000000ffff0d7224 */ /* 0x000fe200078e00ff */
[----:B------:R-:W4:Y:S01]  /*62f0*/  LDCU.64 UR4, c[0x4][0x8] ;  /* 0x01000100ff0477ac */ /* 0x000f220008000a00 */
[----:B--2---:R-:W-:Y:S02]  /*6300*/  MOV R4, UR8 ;  /* 0x0000000800047c02 */ /* 0x004fe40008000f00 */
[----:B------:R-:W-:Y:S01]  /*6310*/  MOV R5, UR9 ;  /* 0x0000000900057c02 */ /* 0x000fe20008000f00 */
[----:B---3--:R-:W-:Y:S01]  /*6320*/  IMAD.U32 R6, RZ, RZ, UR6 ;  /* 0x00000006ff067e24 */ /* 0x008fe2000f8e00ff */
[----:B------:R-:W-:Y:S01]  /*6330*/  MOV R7, UR7 ;  /* 0x0000000700077c02 */ /* 0x000fe20008000f00 */
[----:B----4-:R-:W-:Y:S01]  /*6340*/  IMAD.U32 R10, RZ, RZ, UR4 ;  /* 0x00000004ff0a7e24 */ /* 0x010fe2000f8e00ff */
[----:B------:R-:W-:-:S02]  /*6350*/  MOV R11, UR5 ;  /* 0x00000005000b7c02 */ /* 0x000fc40008000f00 */
[----:B------:R-:W-:-:S07]  /*6360*/  LEPC R20, `(.L_x_115) ;  /* 0x000000001014794e */ /* 0x000fce0000000000 */
[----:B-1----:R-:W-:Y:S05]  /*6370*/  CALL.ABS.NOINC R2 ;  /* 0x0000000002007343 */ /* 0x002fea0003c00000 */
.L_x_115:
[----:B------:R-:W1:Y:S01]  /*6380*/  LDC.64 R2, c[0x0][0x890] ;  /* 0x00022400ff027b82 */ /* 0x000e620000000a00 */
[----:B------:R-:W-:-:S06]  /*6390*/  ULOP3.LUT UR4, UR41, 0x1, URZ, 0x3c, !UPT ;  /* 0x0000000129047892 */ /* 0x000fcc000f8e3cff */
[----:B------:R-:W-:Y:S01]  /*63a0*/  IMAD.U32 R71, RZ, RZ, UR4 ;  /* 0x00000004ff477e24 */ /* 0x000fe2000f8e00ff */
[----:B-1----:R-:W-:-:S04]  /*63b0*/  ISETP.NE.U32.AND P2, PT, R2, RZ, PT ;  /* 0x000000ff0200720c */ /* 0x002fc80003f45070 */
[----:B------:R-:W-:-:S13]  /*63c0*/  ISETP.NE.AND.EX P2, PT, R3, RZ, PT, P2 ;  /* 0x000000ff0300720c */ /* 0x000fda0003f45320 */
[----:B------:R-:W-:Y:S05]  /*63d0*/  @!P2 BRA `(.L_x_117) ;  /* 0x000000000034a947 */ /* 0x000fea0003800000 */
[----:B------:R-:W1:Y:S02]  /*63e0*/  LDCU.64 UR4, c[0x0][0x888] ;  /* 0x00011100ff0477ac */ /* 0x000e640008000a00 */
[----:B-1----:R-:W-:-:S04]  /*63f0*/  UISETP.NE.U32.AND UP0, UPT, UR4, URZ, UPT ;  /* 0x000000ff0400728c */ /* 0x002fc8000bf05070 */
[----:B------:R-:W-:-:S09]  /*6400*/  UISETP.NE.AND.EX UP0, UPT, UR5, URZ, UPT, UP0 ;  /* 0x000000ff0500728c */ /* 0x000fd2000bf05300 */
[----:B------:R-:W-:Y:S05]  /*6410*/  BRA.U !UP0, `(.L_x_118) ;  /* 0x0000000108187547 */ /* 0x000fea000b800000 */
[----:B------:R-:W1:Y:S01]  /*6420*/  LDC.64 R4, c[0x0][0x888] ;  /* 0x00022200ff047b82 */ /* 0x000e620000000a00 */
[----:B------:R-:W-:-:S04]  /*6430*/  IMAD R0, R2, UR36, RZ ;  /* 0x0000002402007c24 */ /* 0x000fc8000f8e02ff */
[----:B-1----:R-:W-:-:S05]  /*6440*/  IMAD.WIDE R4, R0, 0x4, R4 ;  /* 0x0000000400047825 */ /* 0x002fca00078e0204 */
[----:B-----5:R1:W5:Y:S01]  /*6450*/  LDG.E R48, desc[UR38][R4.64] ;  /* 0x0000002604307981 */ /* 0x020362000c1e1900 */
[----:B------:R-:W-:Y:S01]  /*6460*/  MOV R60, 0x1 ;  /* 0x00000001003c7802 */ /* 0x000fe20000000f00 */
[----:B------:R-:W-:Y:S06]  /*6470*/  BRA `(.L_x_117) ;  /* 0x00000000000c7947 */ /* 0x000fec0003800000 */
.L_x_118:
[----:B------:R-:W1:Y:S01]  /*6480*/  LDCU UR4, c[0x0][0x880] ;  /* 0x00011000ff0477ac */ /* 0x000e620008000800 */
[----:B------:R-:W-:Y:S01]  /*6490*/  HFMA2 R60, -RZ, RZ, 0, 5.9604644775390625e-08 ;  /* 0x00000001ff3c7431 */ /* 0x000fe200000001ff */
[----:B-1---5:R-:W-:Y:S02]  /*64a0*/  MOV R48, UR4 ;  /* 0x0000000400307c02 */ /* 0x022fe40008000f00 */
.L_x_117:
[----:B-1----:R-:W1:Y:S02]  /*64b0*/  LDC.64 R4, c[0x0][0x8b0] ;  /* 0x00022c00ff047b82 */ /* 0x002e640000000a00 */
        /* <DEDUP_REMOVED lines=11> */
[----:B------:R-:W-:Y:S05]  /*6570*/  BRA `(.L_x_119) ;  /* 0x0000000000087947 */ /* 0x000fea0003800000 */
.L_x_120:
[----:B------:R-:W1:Y:S02]  /*6580*/  LDCU UR4, c[0x0][0x8a0] ;  /* 0x00011400ff0477ac */ /* 0x000e640008000800 */
[----:B-1---5:R-:W-:Y:S02]  /*6590*/  MOV R40, UR4 ;  /* 0x0000000400287c02 */ /* 0x022fe40008000f00 */
.L_x_119:
[----:B------:R-:W-:Y:S01]  /*65a0*/  UISETP.NE.AND UP0, UPT, UR43, URZ, UPT ;  /* 0x000000ff2b00728c */ /* 0x000fe2000bf05270 */
[----:B------:R-:W-:Y:S01]  /*65b0*/  PLOP3.LUT P0, PT, PT, PT, PT, 0x8, 0x80 ;  /* 0x000000000080781c */ /* 0x000fe20003f0e170 */
[----:B------:R-:W-:-:S03]  /*65c0*/  IMAD.U32 R0, RZ, RZ, UR40 ;  /* 0x00000028ff007e24 */ /* 0x000fc6000f8e00ff */
[----:B------:R-:W-:-:S04]  /*65d0*/  P2R R87, PR, RZ, 0x1 ;  /* 0x00000001ff577803 */ /* 0x000fc80000000000 */
[----:B------:R-:W-:Y:S05]  /*65e0*/  BRA.U !UP0, `(.L_x_121) ;  /* 0x00000001083c7547 */ /* 0x000fea000b800000 */
[----:B------:R-:W-:-:S04]  /*65f0*/  ISETP.NE.U32.AND P0, PT, R2, RZ, PT ;  /* 0x000000ff0200720c */ /* 0x000fc80003f05070 */
[----:B------:R-:W-:-:S13]  /*6600*/  ISETP.NE.AND.EX P0, PT, R3, RZ, PT, P0 ;  /* 0x000000ff0300720c */ /* 0x000fda0003f05300 */
[----:B-----5:R-:W-:-:S04]  /*6610*/  @!P0 FSETP.EQ.AND P1, PT, R48, RZ, PT ;  /* 0x000000ff3000820b */ /* 0x020fc80003f22000 */
[----:B------:R-:W-:Y:S01]  /*6620*/  P2R R87, PR, RZ, 0x2 ;  /* 0x00000002ff577803 */ /* 0x000fe20000000000 */
[----:B------:R-:W-:Y:S08]  /*6630*/  @!P0 BRA `(.L_x_121) ;  /* 0x0000000000288947 */ /* 0x000ff00003800000 */
[----:B------:R-:W2:Y:S01]  /*6640*/  LDCU.64 UR4, c[0x0][0x888] ;  /* 0x00011100ff0477ac */ /* 0x000ea20008000a00 */
[----:B------:R-:W-:Y:S02]  /*6650*/  LOP3.LUT P1, RZ, R60, 0xff, RZ, 0xc0, !PT ;  /* 0x000000ff3cff7812 */ /* 0x000fe4000782c0ff */
[----:B------:R-:W-:-:S04]  /*6660*/  FSETP.NEU.AND P0, PT, R48, RZ, PT ;  /* 0x000000ff3000720b */ /* 0x000fc80003f0d000 */
[----:B------:R-:W-:Y:S02]  /*6670*/  SEL R2, RZ, 0xffffffff, P0 ;  /* 0xffffffffff027807 */ /* 0x000fe40000000000 */
[----:B--2---:R-:W-:-:S04]  /*6680*/  ISETP.NE.U32.AND P3, PT, RZ, UR4, PT ;  /* 0x00000004ff007c0c */ /* 0x004fc8000bf65070 */
[----:B------:R-:W-:-:S04]  /*6690*/  ISETP.NE.AND.EX P3, PT, RZ, UR5, PT, P3 ;  /* 0x00000005ff007c0c */ /* 0x000fc8000bf65330 */
[----:B------:R-:W-:-:S04]  /*66a0*/  @!P1 SEL R2, RZ, 0xffffffff, P3 ;  /* 0xffffffffff029807 */ /* 0x000fc80001800000 */
[----:B------:R-:W-:-:S04]  /*66b0*/  LOP3.LUT R2, R2, 0x1, RZ, 0xc0, !PT ;  /* 0x0000000102027812 */ /* 0x000fc800078ec0ff */
[----:B------:R-:W-:-:S04]  /*66c0*/  ISETP.EQ.U32.AND P0, PT, R2, 0x1, PT ;  /* 0x000000010200780c */ /* 0x000fc80003f02070 */
[----:B------:R-:W-:-:S09]  /*66d0*/  P2R R87, PR, RZ, 0x1 ;  /* 0x00000001ff577803 */ /* 0x000fd20000000000 */
.L_x_121:
[----:B------:R-:W-:Y:S01]  /*66e0*/  ISETP.NE.AND P3, PT, R87, RZ, PT ;  /* 0x000000ff5700720c */ /* 0x000fe20003f65270 */
[----:B------:R-:W2:Y:S01]  /*66f0*/  LDCU.64 UR4, c[0x0][0x888] ;  /* 0x00011100ff0477ac */ /* 0x000ea20008000a00 */
[----:B------:R-:W-:Y:S01]  /*6700*/  IMAD.MOV.U32 R70, RZ, RZ, 0x1 ;  /* 0x00000001ff467424 */ /* 0x000fe200078e00ff */
[----:B------:R-:W-:Y:S01]  /*6710*/  CS2R R58, SRZ ;  /* 0x00000000003a7805 */ /* 0x000fe2000001ff00 */
[----:B------:R-:W-:Y:S01]  /*6720*/  IMAD.SHL.U32 R64, R23, 0x40, RZ ;  /* 0x0000004017407824 */ /* 0x000fe200078e00ff */
[----:B------:R-:W-:Y:S01]  /*6730*/  CS2R R56, SRZ ;  /* 0x0000000000387805 */ /* 0x000fe2000001ff00 */
[----:B------:R-:W-:Y:S01]  /*6740*/  IMAD.SHL.U32 R63, R22, 0x40, RZ ;  /* 0x00000040163f7824 */ /* 0x000fe200078e00ff */
[----:B------:R-:W-:Y:S01]  /*6750*/  CS2R R54, SRZ ;  /* 0x0000000000367805 */ /* 0x000fe2000001ff00 */
[----:B------:R-:W-:Y:S01]  /*6760*/  IMAD R36, R38, 0x20, R39 ;  /* 0x0000002026247824 */ /* 0x000fe200078e0227 */
[----:B------:R-:W-:Y:S01]  /*6770*/  CS2R R52, SRZ ;  /* 0x0000000000347805 */ /* 0x000fe2000001ff00 */
[----:B------:R-:W-:-:S02]  /*6780*/  IMAD.MOV.U32 R37, RZ, RZ, RZ ;  /* 0x000000ffff257224 */ /* 0x000fc400078e00ff */
[----:B------:R-:W-:Y:S02]  /*6790*/  IMAD.U32 R69, RZ, RZ, UR37 ;  /* 0x00000025ff457e24 */ /* 0x000fe4000f8e00ff */
[--C-:B------:R-:W-:Y:S01]  /*67a0*/  @!P3 IMAD R2, R0, 0x8, R16.reuse ;  /* 0x000000080002b824 */ /* 0x100fe200078e0210 */
[----:B------:R-:W-:Y:S01]  /*67b0*/  @!P3 SHF.L.U32 R0, R71, 0x1f, RZ ;  /* 0x0000001f4700b819 */ /* 0x000fe200000006ff */
[----:B------:R-:W-:Y:S02]  /*67c0*/  IMAD R16, R38, 0x8, R16 ;  /* 0x0000000826107824 */ /* 0x000fe400078e0210 */
[----:B------:R-:W-:Y:S01]  /*67d0*/  IMAD.U32 R68, RZ, RZ, UR40 ;  /* 0x00000028ff447e24 */ /* 0x000fe2000f8e00ff */
[----:B------:R3:W4:Y:S01]  /*67e0*/  @!P3 SYNCS.PHASECHK.TRANS64.TRYWAIT P1, [R2+URZ+0x110], R0 ;  /* 0x000110000200b5a7 */ /* 0x00072200080211ff */
[----:B--2---:R-:W-:-:S04]  /*67f0*/  ISETP.NE.U32.AND P0, PT, RZ, UR4, PT ;  /* 0x00000004ff007c0c */ /* 0x004fc8000bf05070 */
[----:B------:R-:W-:Y:S02]  /*6800*/  ISETP.NE.AND.EX P0, PT, RZ, UR5, PT, P0 ;  /* 0x00000005ff007c0c */ /* 0x000fe4000bf05300 */
[----:B---3--:R-:W-:Y:S02]  /*6810*/  SHF.L.U32 R0, R77, 0x1f, RZ ;  /* 0x0000001f4d007819 */ /* 0x008fe400000006ff */
[----:B------:R-:W-:Y:S02]  /*6820*/  SEL R2, RZ, 0xffffffff, P0 ;  /* 0xffffffffff027807 */ /* 0x000fe40000000000 */
[----:B------:R2:W3:Y:S01]  /*6830*/  SYNCS.PHASECHK.TRANS64.TRYWAIT P4, [R16+URZ+0x170], R0 ;  /* 0x00017000100075a7 */ /* 0x0004e200080811ff */
[----:B-----5:R-:W-:-:S04]  /*6840*/  FSETP.NEU.AND P0, PT, R48, RZ, PT ;  /* 0x000000ff3000720b */ /* 0x020fc80003f0d000 */
[----:B--2---:R-:W-:Y:S02]  /*6850*/  SEL R0, RZ, 0xffffffff, P0 ;  /* 0xffffffffff007807 */ /* 0x004fe40000000000 */
[----:B------:R-:W-:-:S04]  /*6860*/  LOP3.LUT P0, R62, R60, 0xff, RZ, 0xc0, !PT ;  /* 0x000000ff3c3e7812 */ /* 0x000fc8000780c0ff */
[----:B------:R-:W-:-:S04]  /*6870*/  @P2 SEL R0, R2, R0, !P0 ;  /* 0x0000000002002207 */ /* 0x000fc80004000000 */
[----:B------:R-:W-:-:S04]  /*6880*/  LOP3.LUT R0, R0, 0x1, RZ, 0xc0, !PT ;  /* 0x0000000100007812 */ /* 0x000fc800078ec0ff */
[----:B------:R-:W-:-:S04]  /*6890*/  ISETP.NE.U32.AND P0, PT, R0, 0x1, PT ;  /* 0x000000010000780c */ /* 0x000fc80003f05070 */
[----:B------:R-:W-:Y:S02]  /*68a0*/  P2R R82, PR, RZ, 0x1 ;  /* 0x00000001ff527803 */ /* 0x000fe40000000000 */
[----:B------:R-:W-:Y:S02]  /*68b0*/  PLOP3.LUT P0, PT, PT, PT, PT, 0x80, 0x8 ;  /* 0x000000000008781c */ /* 0x000fe40003f0f070 */
[----:B----4-:R-:W-:Y:S02]  /*68c0*/  @!P3 SEL R70, RZ, 0x1, !P1 ;  /* 0x00000001ff46b807 */ /* 0x010fe40004800000 */
[----:B------:R-:W-:-:S04]  /*68d0*/  PLOP3.LUT P1, PT, PT, PT, PT, 0x8, 0x80 ;  /* 0x000000000080781c */ /* 0x000fc80003f2e170 */
[----:B------:R-:W-:Y:S02]  /*68e0*/  P2R R85, PR, RZ, 0x2 ;  /* 0x00000002ff557803 */ /* 0x000fe40000000000 */
[----:B---3--:R-:W-:-:S07]  /*68f0*/  P2R R86, PR, RZ, 0x10 ;  /* 0x00000010ff567803 */ /* 0x008fce0000000000 */
.L_x_139:
[----:B------:R-:W-:Y:S01]  /*6900*/  ISETP.NE.AND P1, PT, R87, RZ, PT ;  /* 0x000000ff5700720c */ /* 0x000fe20003f25270 */
[----:B------:R-:W-:Y:S05]  /*6910*/  YIELD ;  /* 0x0000000000007946 */ /* 0x000fea0003800000 */
[----:B------:R-:W-:Y:S01]  /*6920*/  P2R R84, PR, RZ, 0x1 ;  /* 0x00000001ff547803 */ /* 0x000fe20000000000 */
[----:B------:R-:W-:Y:S06]  /*6930*/  BSSY B1, `(.L_x_122) ;  /* 0x0000022000017945 */ /* 0x000fec0003800000 */
[----:B------:R-:W-:Y:S05]  /*6940*/  @P1 BRA `(.L_x_123) ;  /* 0x0000000000801947 */ /* 0x000fea0003800000 */
[----:B------:R-:W-:Y:S01]  /*6950*/  ISETP.NE.AND P1, PT, R82, RZ, PT ;  /* 0x000000ff5200720c */ /* 0x000fe20003f25270 */
[----:B------:R-:W-:Y:S01]  /*6960*/  BSSY B0, `(.L_x_124) ;  /* 0x0000017000007945 */ /* 0x000fe20003800000 */
[----:B------:R-:W-:Y:S02]  /*6970*/  LOP3.LUT P2, RZ, R79, 0x40, RZ, 0xc0, !PT ;  /* 0x000000404fff7812 */ /* 0x000fe4000784c0ff */
[----:B------:R-:W-:Y:S09]  /*6980*/  PLOP3.LUT P0, PT, PT, PT, PT, 0x8, 0x80 ;  /* 0x000000000080781c */ /* 0x000ff20003f0e170 */
[----:B-1----:R-:W-:Y:S01]  /*6990*/  @P1 IMAD R4, R68, 0x800, R78 ;  /* 0x0000080044041824 */ /* 0x002fe200078e024e */
[----:B------:R-:W1:Y:S01]  /*69a0*/  @P1 S2R R0, SR_CgaCtaId ;  /* 0x0000000000001919 */ /* 0x000e620000008800 */
[----:B------:R-:W-:Y:S02]  /*69b0*/  @P1 MOV R2, 0x400 ;  /* 0x0000040000021802 */ /* 0x000fe40000000f00 */
[----:B------:R-:W-:Y:S02]  /*69c0*/  @P1 PLOP3.LUT P0, PT, P2, PT, PT, 0x80, 0x8 ;  /* 0x000000000008181c */ /* 0x000fe4000170f070 */
[----:B-1----:R-:W-:Y:S01]  /*69d0*/  @P1 LEA R0, R0, R2, 0x18 ;  /* 0x0000000200001211 */ /* 0x002fe200078ec0ff */
[----:B------:R-:W-:Y:S04]  /*69e0*/  VIADD R2, R68, 0x1 ;  /* 0x0000000144027836 */ /* 0x000fe80000000000 */
[----:B------:R-:W-:Y:S04]  /*69f0*/  @P1 IMAD.U32 R4, R4, 0x2, R0 ;  /* 0x0000000204041824 */ /* 0x000fe800078e0000 */
[C---:B------:R-:W-:Y:S02]  /*6a00*/  @P1 VIADD R0, R4.reuse, 0x300 ;  /* 0x0000030004001836 */ /* 0x040fe40000000000 */
[----:B------:R-:W-:Y:S02]  /*6a10*/  @P1 VIADD R3, R4, 0x310 ;  /* 0x0000031004031836 */ /* 0x000fe40000000000 */
[----:B------:R-:W-:Y:S01]  /*6a20*/  @P0 VIADD R3, R0, 0xfffffff0 ;  /* 0xfffffff000030836 */ /* 0x000fe20000000000 */
[----:B------:R-:W-:Y:S11]  /*6a30*/  ISETP.NE.AND P0, PT, R70, RZ, PT ;  /* 0x000000ff4600720c */ /* 0x000ff60003f05270 */
[----:B------:R-:W-:Y:S02]  /*6a40*/  @!UPT UIADD3 URZ, UPT, UPT, URZ, URZ, URZ ;  /* 0x000000fffffff290 */ /* 0x000fe4000fffe0ff */
[----:B------:R-:W-:Y:S05]  /*6a50*/  @P0 BRA `(.L_x_125) ;  /* 0x00000000001c0947 */ /* 0x000fea0003800000 */
[----:B------:R-:W1:Y:S01]  /*6a60*/  S2UR UR4, SR_CgaCtaId ;  /* 0x00000000000479c3 */ /* 0x000e620000008800 */
[----:B------:R-:W-:Y:S01]  /*6a70*/  UMOV UR5, 0x400 ;  /* 0x0000040000057882 */ /* 0x000fe20000000000 */
[----:B------:R-:W-:Y:S01]  /*6a80*/  SHF.L.U32 R0, R71, 0x1f, RZ ;  /* 0x0000001f47007819 */ /* 0x000fe200000006ff */
[----:B-1----:R-:W-:Y:S06]  /*6a90*/  ULEA UR4, UR4, UR5, 0x18 ;  /* 0x0000000504047291 */ /* 0x002fec000f8ec0ff */
[----:B------:R-:W-:Y:S04]  /*6aa0*/  LEA R68, R68, UR4, 0x3 ;  /* 0x0000000444447c11 */ /* 0x000fe8000f8e18ff */
[----:B------:R-:W1:Y:S02]  /*6ab0*/  SYNCS.PHASECHK.TRANS64.TRYWAIT P0, [R68+URZ+0x110], R0 ;  /* 0x00011000440075a7 */ /* 0x000e6400080011ff */
[----:B-1----:R-:W-:Y:S05]  /*6ac0*/  @!P0 BRA `(.L_x_126) ;  /* 0x0000003400d08947 */ /* 0x002fea0003800000 */
.L_x_125:
[----:B------:R-:W-:Y:S05]  /*6ad0*/  BSYNC B0 ;  /* 0x0000000000007941 */ /* 0x000fea0003800000 */
.L_x_124:
[----:B------:R-:W-:Y:S02]  /*6ae0*/  ISETP.NE.AND P1, PT, R82, RZ, PT ;  /* 0x000000ff5200720c */ /* 0x000fe40003f25270 */
[C---:B------:R-:W-:Y:S04]  /*6af0*/  ISETP.NE.AND P0, PT, R2.reuse, 0x3, PT ;  /* 0x000000030200780c */ /* 0x040fe80003f05270 */
[----:B-1----:R-:W-:Y:S02]  /*6b00*/  SEL R0, RZ, 0x1, P0 ;  /* 0x00000001ff007807 */ /* 0x002fe40000000000 */
[----:B------:R-:W-:Y:S02]  /*6b10*/  SEL R68, R2, RZ, P0 ;  /* 0x000000ff02447207 */ /* 0x000fe40000000000 */
[----:B------:R-:W-:Y:S03]  /*6b20*/  LOP3.LUT R71, R71, R0, RZ, 0x3c, !PT ;  /* 0x0000000047477212 */ /* 0x000fe600078e3cff */
[----:B------:R2:W3:Y:S04]  /*6b30*/  @P1 LDS.128 R52, [R4+0x300] ;  /* 0x0003000004341984 */ /* 0x0004e80000000c00 */
[----:B------:R2:W4:Y:S02]  /*6b40*/  @P1 LDS.128 R56, [R3] ;  /* 0x0000000003381984 */ /* 0x0005240000000c00 */
.L_x_123:
[----:B------:R-:W-:Y:S05]  /*6b50*/  BSYNC B1 ;  /* 0x0000000000017941 */ /* 0x000fea0003800000 */
.L_x_122:
[----:B------:R-:W-:Y:S01]  /*6b60*/  ISETP.NE.AND P1, PT, R86, RZ, PT ;  /* 0x000000ff5600720c */ /* 0x000fe20003f25270 */
[----:B------:R-:W5:Y:S01]  /*6b70*/  S2UR UR4, SR_CgaCtaId ;  /* 0x00000000000479c3 */ /* 0x000f620000008800 */
[----:B------:R-:W-:Y:S01]  /*6b80*/  ISETP.NE.AND P0, PT, R85, RZ, PT ;  /* 0x000000ff5500720c */ /* 0x000fe20003f05270 */
[----:B------:R-:W-:Y:S01]  /*6b90*/  UMOV UR5, 0x400 ;  /* 0x0000040000057882 */ /* 0x000fe20000000000 */
[----:B------:R-:W-:Y:S01]  /*6ba0*/  IMAD.IADD R2, R36, 0x1, R37 ;  /* 0x0000000124027824 */ /* 0x000fe200078e0225 */
[----:B------:R-:W-:Y:S01]  /*6bb0*/  BSSY B0, `(.L_x_127) ;  /* 0x0000009000007945 */ /* 0x000fe20003800000 */
[----:B------:R-:W-:Y:S03]  /*6bc0*/  PLOP3.LUT P0, PT, P0, P1, PT, 0xf8, 0x8f ;  /* 0x00000000008f781c */ /* 0x000fe60000703f70 */
[----:B--2---:R-:W-:Y:S01]  /*6bd0*/  SHF.R.U32.HI R3, RZ, 0x15, R2 ;  /* 0x00000015ff037819 */ /* 0x004fe20000011602 */
[----:B-----5:R-:W-:Y:S06]  /*6be0*/  ULEA UR4, UR4, UR5, 0x18 ;  /* 0x0000000504047291 */ /* 0x020fec000f8ec0ff */
[----:B------:R-:W-:Y:S03]  /*6bf0*/  LEA R61, R38, UR4, 0x3 ;  /* 0x00000004263d7c11 */ /* 0x000fe6000f8e18ff */
[----:B------:R-:W-:Y:S05]  /*6c00*/  @P0 BRA `(.L_x_128) ;  /* 0x00000000000c0947 */ /* 0x000fea0003800000 */
[----:B------:R-:W-:Y:S04]  /*6c10*/  SHF.L.U32 R0, R77, 0x1f, RZ ;  /* 0x0000001f4d007819 */ /* 0x000fe800000006ff */
[----:B------:R-:W2:Y:S02]  /*6c20*/  SYNCS.PHASECHK.TRANS64.TRYWAIT P0, [R61+URZ+0x170], R0 ;  /* 0x000170003d0075a7 */ /* 0x000ea400080011ff */
[----:B--2---:R-:W-:Y:S05]  /*6c30*/  @!P0 BRA `(.L_x_129) ;  /* 0x0000003400888947 */ /* 0x004fea0003800000 */
.L_x_128:
[----:B------:R-:W-:Y:S05]  /*6c40*/  BSYNC B0 ;  /* 0x0000000000007941 */ /* 0x000fea0003800000 */
.L_x_127:
[----:B------:R-:W-:Y:S11]  /*6c50*/  LOP3.LUT P0, RZ, R3, 0x3, R81, 0x48, !PT ;  /* 0x0000000303ff7812 */ /* 0x000ff60007804851 */
[----:B------:R-:W-:Y:S02]  /*6c60*/  @!UPT UIADD3 URZ, UPT, UPT, URZ, URZ, URZ ;  /* 0x000000fffffff290 */ /* 0x000fe4000fffe0ff */
[----:B------:R-:W-:Y:S05]  /*6c70*/  @!P0 BRA `(.L_x_130) ;  /* 0x0000000000408947 */ /* 0x000fea0003800000 */
[----:B------:R-:W1:Y:S01]  /*6c80*/  LDCU.64 UR8, c[0x4][0x70] ;  /* 0x01000e00ff0877ac */ /* 0x000e620008000a00 */
[----:B------:R-:W-:Y:S01]  /*6c90*/  MOV R15, 0x0 ;  /* 0x00000000000f7802 */ /* 0x000fe20000000f00 */
[----:B------:R-:W-:Y:S02]  /*6ca0*/  HFMA2 R12, -RZ, RZ, 0, 5.9604644775390625e-08 ;  /* 0x00000001ff0c7431 */ /* 0x000fe400000001ff */
[----:B------:R-:W-:Y:S02]  /*6cb0*/  IMAD.MOV.U32 R8, RZ, RZ, 0x192 ;  /* 0x00000192ff087424 */ /* 0x000fe400078e00ff */
[----:B------:R-:W-:Y:S01]  /*6cc0*/  IMAD.MOV.U32 R13, RZ, RZ, RZ ;  /* 0x000000ffff0d7224 */ /* 0x000fe200078e00ff */
[----:B------:R-:W5:Y:S01]  /*6cd0*/  LDCU.64 UR6, c[0x4][0x78] ;  /* 0x01000f00ff0677ac */ /* 0x000f620008000a00 */
[----:B------:R-:W2:Y:S01]  /*6ce0*/  LDC.64 R14, c[0x4][R15] ;  /* 0x010000000f0e7b82 */ /* 0x000ea20000000a00 */
[----:B------:R-:W3:Y:S01]  /*6cf0*/  LDCU.64 UR4, c[0x4][0x10] ;  /* 0x01000200ff0477ac */ /* 0x000ee20008000a00 */
[----:B-1----:R-:W-:Y:S01]  /*6d00*/  MOV R5, UR9 ;  /* 0x0000000900057c02 */ /* 0x002fe20008000f00 */
[----:B------:R-:W-:Y:S01]  /*6d10*/  IMAD.U32 R4, RZ, RZ, UR8 ;  /* 0x00000008ff047e24 */ /* 0x000fe2000f8e00ff */
[----:B-----5:R-:W-:Y:S01]  /*6d20*/  MOV R7, UR7 ;  /* 0x0000000700077c02 */ /* 0x020fe20008000f00 */
[----:B------:R-:W-:Y:S01]  /*6d30*/  IMAD.U32 R6, RZ, RZ, UR6 ;  /* 0x00000006ff067e24 */ /* 0x000fe2000f8e00ff */
[----:B---3--:R-:W-:Y:S01]  /*6d40*/  MOV R11, UR5 ;  /* 0x00000005000b7c02 */ /* 0x008fe20008000f00 */
[----:B------:R-:W-:Y:S02]  /*6d50*/  IMAD.U32 R10, RZ, RZ, UR4 ;  /* 0x00000004ff0a7e24 */ /* 0x000fe4000f8e00ff */
[----:B------:R-:W-:Y:S07]  /*6d60*/  LEPC R20, `(.L_x_130) ;  /* 0x000000001014794e */ /* 0x000fee0000000000 */
[----:B--2-4-:R-:W-:Y:S05]  /*6d70*/  CALL.ABS.NOINC R14 ;  /* 0x000000000e007343 */ /* 0x014fea0003c00000 */
.L_x_130:
[----:B------:R-:W-:Y:S05]  /*6d80*/  WARPSYNC.ALL ;  /* 0x0000000000007948 */ /* 0x000fea0003800000 */
[----:B------:R-:W-:Y:S01]  /*6d90*/  R2UR UR4, R2 ;  /* 0x00000000020472ca */ /* 0x000fe200000e0000 */
[--C-:B---3--:R-:W-:Y:S01]  /*6da0*/  HADD2.F32 R20, -RZ, R52.reuse.H0_H0 ;  /* 0x20000034ff147230 */ /* 0x108fe20000004100 */
[----:B------:R-:W-:Y:S01]  /*6db0*/  MOV R49, 0x38eb4c3a ;  /* 0x38eb4c3a00317802 */ /* 0x000fe20000000f00 */
[----:B------:R-:W-:Y:S01]  /*6dc0*/  HADD2.F32 R21, -RZ, R52.H1_H1 ;  /* 0x30000034ff157230 */ /* 0x000fe20000004100 */
[----:B------:R-:W-:Y:S01]  /*6dd0*/  MOV R34, 0x3c09919f ;  /* 0x3c09919f00227802 */ /* 0x000fe20000000f00 */
[--C-:B------:R-:W-:Y:S01]  /*6de0*/  HADD2.F32 R22, -RZ, R53.reuse.H0_H0 ;  /* 0x20000035ff167230 */ /* 0x100fe20000004100 */
[----:B------:R-:W-:Y:S01]  /*6df0*/  MOV R43, 0x3e235519 ;  /* 0x3e235519002b7802 */ /* 0x000fe20000000f00 */
[----:B------:R-:W-:Y:S01]  /*6e00*/  HADD2.F32 R23, -RZ, R53.H1_H1 ;  /* 0x30000035ff177230 */ /* 0x000fe20000004100 */
[----:B------:R-:W-:Y:S01]  /*6e10*/  MOV R41, 0x3f210a14 ;  /* 0x3f210a1400297802 */ /* 0x000fe20000000f00 */
[----:B------:R-:W-:Y:S01]  /*6e20*/  HFMA2 R45, -RZ, RZ, 0.8349609375, 5.424022674560546875e-06 ;  /* 0x3aae005bff2d7431 */ /* 0x000fe200000001ff */
[----:B------:R-:W-:Y:S01]  /*6e30*/  ISETP.NE.AND P6, PT, R85, RZ, PT ;  /* 0x000000ff5500720c */ /* 0x000fe20003fc5270 */
[----:B------:R-:W-:Y:S01]  /*6e40*/  HFMA2 R44, -RZ, RZ, 1.28515625, -179.25 ;  /* 0x3d24d99aff2c7431 */ /* 0x000fe200000001ff */
[----:B------:R-:W-:Y:S01]  /*6e50*/  LOP3.LUT P5, RZ, R79, 0x40, RZ, 0xc0, !PT ;  /* 0x000000404fff7812 */ /* 0x000fe200078ac0ff */
[----:B-1----:R-:W1:Y:S01]  /*6e60*/  LDTM.x16 R4, tmem[UR4] ;  /* 0x00000004000479ee */ /* 0x002e620008240000 */
[----:B------:R-:W-:Y:S01]  /*6e70*/  ISETP.NE.AND P2, PT, R80, RZ, PT ;  /* 0x000000ff5000720c */ /* 0x000fe20003f45270 */
[----:B------:R-:W-:Y:S01]  /*6e80*/  HFMA2 R42, -RZ, RZ, 1.8525390625, -0.310791015625 ;  /* 0x3f69b4f9ff2a7431 */ /* 0x000fe200000001ff */
[----:B------:R-:W3:Y:S01]  /*6e90*/  S2UR UR8, SR_CgaCtaId ;  /* 0x00000000000879c3 */ /* 0x000ee20000008800 */
[----:B------:R-:W-:Y:S01]  /*6ea0*/  UMOV UR44, 0x400 ;  /* 0x00000400002c7882 */ /* 0x000fe20000000000 */
[----:B------:R-:W-:Y:S05]  /*6eb0*/  BSSY.RECONVERGENT B0, `(.L_x_131) ;  /* 0x00001f9000007945 */ /* 0x000fea0003800200 */
[----:B--2---:R-:W-:Y:S01]  /*6ec0*/  @P6 IADD3 R61, PT, PT, R61, 0x190, RZ ;  /* 0x000001903d3d6810 */ /* 0x004fe20007ffe0ff */
[----:B------:R-:W-:Y:S03]  /*6ed0*/  @P6 NOP ;  /* 0x0000000000006918 */ /* 0x000fe60000000000 */
[----:B------:R-:W-:Y:S04]  /*6ee0*/  @P6 LOP3.LUT R61, R61, 0xfefffff8, RZ, 0xc0, !PT ;  /* 0xfefffff83d3d6812 */ /* 0x000fe800078ec0ff */
[----:B-1----:R1:W-:Y:S01]  /*6ef0*/  @P6 SYNCS.ARRIVE.TRANS64.RED.A1T0 RZ, [R61+URZ], RZ ;  /* 0x000000ff3dff69a7 */ /* 0x0023e200081004ff */
[----:B---3--:R-:W-:Y:S01]  /*6f00*/  ULEA UR44, UR8, UR44, 0x18 ;  /* 0x0000002c082c7291 */ /* 0x008fe2000f8ec0ff */
[C---:B------:R-:W-:Y:S01]  /*6f10*/  FMUL R0, R40.reuse, R4 ;  /* 0x0000000428007220 */ /* 0x040fe20000400000 */
        /* <DEDUP_REMOVED lines=10> */
[----:B------:R-:W-:Y:S01]  /*6fc0*/  FMUL R13, R40, R17 ;  /* 0x00000011280d7220 */ /* 0x000fe20000400000 */
[--C-:B------:R-:W-:Y:S02]  /*6fd0*/  HADD2.F32 R16, -RZ, R54.reuse.H0_H0 ;  /* 0x20000036ff107230 */ /* 0x100fe40000004100 */
[----:B------:R-:W-:Y:S01]  /*6fe0*/  FFMA R0, R48, R20, R0 ;  /* 0x0000001430007223 */ /* 0x000fe20000000000 */
[----:B------:R-:W-:Y:S02]  /*6ff0*/  HADD2.F32 R17, -RZ, R54.H1_H1 ;  /* 0x30000036ff117230 */ /* 0x000fe40000004100 */
[----:B------:R-:W-:Y:S01]  /*7000*/  FMUL R14, R40, R18 ;  /* 0x00000012280e7220 */ /* 0x000fe20000400000 */
[C---:B------:R-:W-:Y:S01]  /*7010*/  FFMA R2, R48.reuse, R21, R2 ;  /* 0x0000001530027223 */ /* 0x040fe20000000002 */
[--C-:B------:R-:W-:Y:S02]  /*7020*/  HADD2.F32 R18, -RZ, R55.reuse.H0_H0 ;  /* 0x20000037ff127230 */ /* 0x100fe40000004100 */
[C---:B------:R-:W-:Y:S01]  /*7030*/  FFMA R3, R48.reuse, R22, R3 ;  /* 0x0000001630037223 */ /* 0x040fe20000000003 */
[----:B------:R-:W-:Y:S02]  /*7040*/  HADD2.F32 R20, -RZ, R55.H1_H1 ;  /* 0x30000037ff147230 */ /* 0x000fe40000004100 */
[----:B------:R-:W-:Y:S01]  /*7050*/  FFMA R7, R48, R23, R7 ;  /* 0x0000001730077223 */ /* 0x000fe20000000007 */
[----:B------:R-:W-:Y:S01]  /*7060*/  FMUL R11, R40, R11 ;  /* 0x0000000b280b7220 */ /* 0x000fe20000400000 */
[C---:B------:R-:W-:Y:S01]  /*7070*/  FFMA R4, R48.reuse, R16, R4 ;  /* 0x0000001030047223 */ /* 0x040fe20000000004 */
[--C-:B----4-:R-:W-:Y:S02]  /*7080*/  HADD2.F32 R21, -RZ, R56.reuse.H0_H0 ;  /* 0x20000038ff157230 */ /* 0x110fe40000004100 */
[C---:B------:R-:W-:Y:S01]  /*7090*/  FFMA R5, R48.reuse, R17, R5 ;  /* 0x0000001130057223 */ /* 0x040fe20000000005 */
[----:B------:R-:W-:Y:S02]  /*70a0*/  HADD2.F32 R16, -RZ, R56.H1_H1 ;  /* 0x30000038ff107230 */ /* 0x000fe40000004100 */
[C---:B------:R-:W-:Y:S01]  /*70b0*/  FFMA R6, R48.reuse, R18, R6 ;  /* 0x0000001230067223 */ /* 0x040fe20000000006 */
[--C-:B------:R-:W-:Y:S02]  /*70c0*/  HADD2.F32 R17, -RZ, R57.reuse.H0_H0 ;  /* 0x20000039ff117230 */ /* 0x100fe40000004100 */
[----:B------:R-:W-:Y:S01]  /*70d0*/  FFMA R11, R48, R20, R11 ;  /* 0x00000014300b7223 */ /* 0x000fe2000000000b */
[----:B------:R-:W-:Y:S02]  /*70e0*/  HADD2.F32 R18, -RZ, R57.H1_H1 ;  /* 0x30000039ff127230 */ /* 0x000fe40000004100 */
[----:B------:R-:W-:Y:S01]  /*70f0*/  FMUL R15, R40, R15 ;  /* 0x0000000f280f7220 */ /* 0x000fe20000400000 */
[--C-:B------:R-:W-:Y:S02]  /*7100*/  HADD2.F32 R20, -RZ, R58.reuse.H0_H0 ;  /* 0x2000003aff147230 */ /* 0x100fe40000004100 */
[C---:B------:R-:W-:Y:S01]  /*7110*/  FFMA R8, R48.reuse, R21, R8 ;  /* 0x0000001530087223 */ /* 0x040fe20000000008 */
[C---:B------:R-:W-:Y:S01]  /*7120*/  FFMA R9, R48.reuse, R16, R9 ;  /* 0x0000001030097223 */ /* 0x040fe20000000009 */
[C---:B------:R-:W-:Y:S01]  /*7130*/  FFMA R10, R48.reuse, R17, R10 ;  /* 0x00000011300a7223 */ /* 0x040fe2000000000a */
[C---:B------:R-:W-:Y:S01]  /*7140*/  FFMA R15, R48.reuse, R18, R15 ;  /* 0x00000012300f7223 */ /* 0x040fe2000000000f */
[----:B------:R-:W-:Y:S01]  /*7150*/  FFMA R12, R48, R20, R12 ;  /* 0x00000014300c7223 */ /* 0x000fe2000000000c */
[C---:B------:R-:W-:Y:S01]  /*7160*/  FMUL R20, R0.reuse, 0.70710676908493041992 ;  /* 0x3f3504f300147820 */ /* 0x040fe20000400000 */
[----:B------:R-:W-:Y:S02]  /*7170*/  HADD2.F32 R21, -RZ, R58.H1_H1 ;  /* 0x3000003aff157230 */ /* 0x000fe40000004100 */
[----:B------:R-:W-:Y:S01]  /*7180*/  FMUL R0, R0, 0.5 ;  /* 0x3f00000000007820 */ /* 0x000fe20000400000 */
[--C-:B------:R-:W-:Y:S02]  /*7190*/  HADD2.F32 R17, -RZ, R59.reuse.H0_H0 ;  /* 0x2000003bff117230 */ /* 0x100fe40000004100 */
[C---:B------:R-:W-:Y:S01]  /*71a0*/  FMUL R16, R20.reuse, R20 ;  /* 0x0000001414107220 */ /* 0x040fe20000400000 */
[----:B------:R-:W-:Y:S01]  /*71b0*/  FSETP.GE.AND P0, PT, |R20|, 1.0029599666595458984, PT ;  /* 0x3f8060fe1400780b */ /* 0x000fe20003f06200 */
[C---:B------:R-:W-:Y:S01]  /*71c0*/  FFMA R13, R48.reuse, R21, R13 ;  /* 0x00000015300d7223 */ /* 0x040fe2000000000d */
[----:B------:R-:W-:Y:S02]  /*71d0*/  HADD2.F32 R18, -RZ, R59.H1_H1 ;  /* 0x3000003bff127230 */ /* 0x000fe40000004100 */
[----:B------:R-:W-:Y:S01]  /*71e0*/  FFMA R14, R48, R17, R14 ;  /* 0x00000011300e7223 */ /* 0x000fe2000000000e */
[----:B------:R-:W-:Y:S01]  /*71f0*/  FSEL R21, |R20|, R16, P0 ;  /* 0x0000001014157208 */ /* 0x000fe20000000200 */
[----:B------:R-:W-:Y:S01]  /*7200*/  FMUL R19, R40, R19 ;  /* 0x0000001328137220 */ /* 0x000fe20000400000 */
[----:B------:R-:W-:Y:S02]  /*7210*/  FSEL R22, R49, 8.4834944573231041431e-05, P0 ;  /* 0x38b1e96a31167808 */ /* 0x000fe40000000000 */
[----:B------:R-:W-:Y:S01]  /*7220*/  FSEL R16, -R45, -0.00082130916416645050049, P0 ;  /* 0xba574d202d107808 */ /* 0x000fe20000000100 */
[----:B------:R-:W-:Y:S01]  /*7230*/  FFMA R19, R48, R18, R19 ;  /* 0x0000001230137223 */ /* 0x000fe20000000013 */
[----:B------:R-:W-:Y:S02]  /*7240*/  FSEL R17, R34, 0.0052134888246655464172, P0 ;  /* 0x3baad5ea22117808 */ /* 0x000fe40000000000 */
[----:B------:R-:W-:Y:S01]  /*7250*/  FSEL R18, -R44, -0.026868773624300956726, P0 ;  /* 0xbcdc1be72c127808 */ /* 0x000fe20000000100 */
[-C--:B------:R-:W-:Y:S04]  /*7260*/  FFMA R16, R22, R21.reuse, R16 ;  /* 0x0000001516107223 */ /* 0x080fe80000000010 */
[-C--:B------:R-:W-:Y:S01]  /*7270*/  FFMA R17, R16, R21.reuse, R17 ;  /* 0x0000001510117223 */ /* 0x080fe20000000011 */
[----:B------:R-:W-:Y:S03]  /*7280*/  FSEL R16, R43, 0.11284004896879196167, P0 ;  /* 0x3de718af2b107808 */ /* 0x000fe60000000000 */
[-C--:B------:R-:W-:Y:S01]  /*7290*/  FFMA R18, R17, R21.reuse, R18 ;  /* 0x0000001511127223 */ /* 0x080fe20000000012 */
[----:B------:R-:W-:Y:S03]  /*72a0*/  FSEL R17, R42, -0.37612664699554443359, P0 ;  /* 0xbec093ac2a117808 */ /* 0x000fe60000000000 */
[-C--:B------:R-:W-:Y:S01]  /*72b0*/  FFMA R16, R18, R21.reuse, R16 ;  /* 0x0000001512107223 */ /* 0x080fe20000000010 */
[----:B------:R-:W-:Y:S03]  /*72c0*/  FSEL R18, R41, 0.12837915122509002686, P0 ;  /* 0x3e0375d329127808 */ /* 0x000fe60000000000 */
[-C--:B------:R-:W-:Y:S01]  /*72d0*/  FFMA R17, R16, R21.reuse, R17 ;  /* 0x0000001510117223 */ /* 0x080fe20000000011 */
[----:B------:R-:W-:Y:S03]  /*72e0*/  FSEL R16, -R21, R20, P0 ;  /* 0x0000001415107208 */ /* 0x000fe60000000100 */
[----:B------:R-:W-:Y:S01]  /*72f0*/  FFMA R18, R17, R21, R18 ;  /* 0x0000001511127223 */ /* 0x000fe20000000012 */
[C---:B------:R-:W-:Y:S01]  /*7300*/  FMUL R21, R2.reuse, 0.70710676908493041992 ;  /* 0x3f3504f302157820 */ /* 0x040fe20000400000 */
[----:B------:R-:W-:Y:S02]  /*7310*/  FMUL R2, R2, 0.5 ;  /* 0x3f00000002027820 */ /* 0x000fe40000400000 */
[----:B------:R-:W-:Y:S04]  /*7320*/  FFMA R16, R18, R16, R16 ;  /* 0x0000001012107223 */ /* 0x000fe80000000010 */
[----:B------:R-:W2:Y:S02]  /*7330*/  @P0 MUFU.EX2 R17, R16 ;  /* 0x0000001000110308 */ /* 0x000ea40000000800 */
[----:B--2---:R-:W-:Y:S05]  /*7340*/  @P0 FADD R17, -R17, 1 ;  /* 0x3f80000011110421 */ /* 0x004fea0000000100 */
[----:B------:R-:W-:Y:S01]  /*7350*/  @P0 LOP3.LUT R16, R17, 0x80000000, R20, 0xb8, !PT ;  /* 0x8000000011100812 */ /* 0x000fe200078eb814 */
[C---:B------:R-:W-:Y:S01]  /*7360*/  FMUL R17, R21.reuse, R21 ;  /* 0x0000001515117220 */ /* 0x040fe20000400000 */
[C---:B------:R-:W-:Y:S03]  /*7370*/  FSETP.GE.AND P0, PT, |R21|.reuse, 1.0029599666595458984, PT ;  /* 0x3f8060fe1500780b */ /* 0x040fe60003f06200 */
[----:B------:R-:W-:Y:S01]  /*7380*/  FADD R16, R16, 1 ;  /* 0x3f80000010107421 */ /* 0x000fe20000000000 */
[----:B------:R-:W-:Y:S02]  /*7390*/  FSEL R22, |R21|, R17, P0 ;  /* 0x0000001115167208 */ /* 0x000fe40000000200 */
[----:B------:R-:W-:Y:S01]  /*73a0*/  FSEL R20, R49, 8.4834944573231041431e-05, P0 ;  /* 0x38b1e96a31147808 */ /* 0x000fe20000000000 */
[----:B------:R-:W-:Y:S01]  /*73b0*/  FMUL R16, R16, R0 ;  /* 0x0000000010107220 */ /* 0x000fe20000400000 */
[----:B------:R-:W-:Y:S02]  /*73c0*/  FSEL R17, -R45, -0.00082130916416645050049, P0 ;  /* 0xba574d202d117808 */ /* 0x000fe40000000100 */
[----:B------:R-:W-:Y:S02]  /*73d0*/  FSEL R18, R34, 0.0052134888246655464172, P0 ;  /* 0x3baad5ea22127808 */ /* 0x000fe40000000000 */
[----:B------:R-:W-:Y:S01]  /*73e0*/  MOV R0, UR40 ;  /* 0x0000002800007c02 */ /* 0x000fe20008000f00 */
[----:B------:R-:W-:Y:S01]  /*73f0*/  FFMA R17, R20, R22, R17 ;  /* 0x0000001614117223 */ /* 0x000fe20000000011 */
[----:B------:R-:W-:Y:S02]  /*7400*/  FSEL R20, -R44, -0.026868773624300956726, P0 ;  /* 0xbcdc1be72c147808 */ /* 0x000fe40000000100 */
[----:B------:R-:W-:Y:S01]  /*7410*/  LEA R0, R0, R78, 0xb ;  /* 0x0000004e00007211 */ /* 0x000fe200078e58ff */
[-C--:B------:R-:W-:Y:S01]  /*7420*/  FFMA R18, R17, R22.reuse, R18 ;  /* 0x0000001611127223 */ /* 0x080fe20000000012 */
[----:B------:R-:W-:Y:S02]  /*7430*/  FSEL R17, R43, 0.11284004896879196167, P0 ;  /* 0x3de718af2b117808 */ /* 0x000fe40000000000 */
[----:B------:R-:W-:Y:S01]  /*7440*/  LEA R0, R0, UR44, 0x1 ;  /* 0x0000002c00007c11 */ /* 0x000fe2000f8e08ff */
        /* <DEDUP_REMOVED lines=21> */
[----:B------:R-:W-:Y:S01]  /*75a0*/  IADD3 R17, PT, PT, R0, 0x310, RZ ;  /* 0x0000031000117810 */ /* 0x000fe20007ffe0ff */
[-C--:B------:R-:W-:Y:S01]  /*75b0*/  FFMA R18, R21, R23.reuse, R18 ;  /* 0x0000001715127223 */ /* 0x080fe20000000012 */
[----:B------:R-:W-:Y:S03]  /*75c0*/  FSEL R21, -R44, -0.026868773624300956726, P0 ;  /* 0xbcdc1be72c157808 */ /* 0x000fe60000000100 */
        /* <DEDUP_REMOVED lines=22> */
[----:B------:R-:W-:Y:S03]  /*7730*/  FSEL R21, R34, 0.0052134888246655464172, P0 ;  /* 0x3baad5ea22157808 */ /* 0x000fe60000000000 */
        /* <DEDUP_REMOVED lines=17> */
[CC--:B------:R-:W-:Y:S01]  /*7850*/  FMUL R21, R24.reuse, R24.reuse ;  /* 0x0000001818157220 */ /* 0x0c0fe20000400000 */
[----:B------:R-:W-:Y:S03]  /*7860*/  FSETP.GE.AND P0, PT, |R24|, 1.0029599666595458984, PT ;  /* 0x3f8060fe1800780b */ /* 0x000fe60003f06200 */
        /* <DEDUP_REMOVED lines=33> */
[----:B------:R-:W-:Y:S02]  /*7a80*/  FSEL R24, -R44, -0.026868773624300956726, P0 ;  /* 0xbcdc1be72c187808 */ /* 0x000fe40000000100 */
[----:B------:R-:W-:Y:S01]  /*7a90*/  @P5 IADD3 R17, PT, PT, R4, -0x10, RZ ;  /* 0xfffffff004115810 */ /* 0x000fe20007ffe0ff */
[----:B------:R-:W-:Y:S01]  /*7aa0*/  FFMA R23, R22, R26, R23 ;  /* 0x0000001a16177223 */ /* 0x000fe20000000017 */
[----:B------:R-:W-:Y:S02]  /*7ab0*/  FSEL R22, R43, 0.11284004896879196167, P0 ;  /* 0x3de718af2b167808 */ /* 0x000fe40000000000 */
[----:B------:R-:W-:Y:S01]  /*7ac0*/  F2FP.F16.F32.PACK_AB R4, R2, R16 ;  /* 0x000000100204723e */ /* 0x000fe200000000ff */
        /* <DEDUP_REMOVED lines=21> */
[----:B------:R-:W-:Y:S01]  /*7c20*/  F2FP.F16.F32.PACK_AB R5, R7, R3 ;  /* 0x000000030705723e */ /* 0x000fe200000000ff */
        /* <DEDUP_REMOVED lines=55> */
[----:B------:R-:W-:Y:S01]  /*7fa0*/  FSEL R25, R43, 0.11284004896879196167, P0 ;  /* 0x3de718af2b197808 */ /* 0x000fe20000000000 */
[----:B------:R1:W-:Y:S02]  /*7fb0*/  STS.128 [R0+0x300], R4 ;  /* 0x0003000400007388 */ /* 0x0003e40000000c00 */
        /* <DEDUP_REMOVED lines=159> */
[----:B------:R-:W-:Y:S04]  /*89b0*/  FFMA R33, R32, R47, R33 ;  /* 0x0000002f20217223 */ /* 0x000fe80000000021 */
[----:B------:R-:W-:Y:S04]  /*89c0*/  FFMA R31, R33, R31, R31 ;  /* 0x0000001f211f7223 */ /* 0x000fe8000000001f */
[----:B------:R-:W2:Y:S02]  /*89d0*/  @P0 MUFU.EX2 R32, R31 ;  /* 0x0000001f00200308 */ /* 0x000ea40000000800 */
[----:B--2---:R-:W-:Y:S05]  /*89e0*/  @P0 FADD R32, -R32, 1 ;  /* 0x3f80000020200421 */ /* 0x004fea0000000100 */
[----:B------:R-:W-:Y:S01]  /*89f0*/  @P0 LOP3.LUT R31, R32, 0x80000000, R46, 0xb8, !PT ;  /* 0x80000000201f0812 */ /* 0x000fe200078eb82e */
[C---:B------:R-:W-:Y:S01]  /*8a00*/  FMUL R46, R19.reuse, 0.70710676908493041992 ;  /* 0x3f3504f3132e7820 */ /* 0x040fe20000400000 */
[----:B------:R-:W-:Y:S03]  /*8a10*/  FMUL R19, R19, 0.5 ;  /* 0x3f00000013137820 */ /* 0x000fe60000400000 */
[----:B------:R-:W-:Y:S01]  /*8a20*/  FADD R31, R31, 1 ;  /* 0x3f8000001f1f7421 */ /* 0x000fe20000000000 */
[C---:B------:R-:W-:Y:S01]  /*8a30*/  FSETP.GE.AND P0, PT, |R46|.reuse, 1.0029599666595458984, PT ;  /* 0x3f8060fe2e00780b */ /* 0x040fe20003f06200 */
[C---:B------:R-:W-:Y:S02]  /*8a40*/  FMUL R33, R46.reuse, R46 ;  /* 0x0000002e2e217220 */ /* 0x040fe40000400000 */
[----:B------:R-:W-:Y:S01]  /*8a50*/  FMUL R11, R31, R14 ;  /* 0x0000000e1f0b7220 */ /* 0x000fe20000400000 */
[----:B------:R-:W-:Y:S02]  /*8a60*/  FSEL R32, -R45, -0.00082130916416645050049, P0 ;  /* 0xba574d202d207808 */ /* 0x000fe40000000100 */
[----:B------:R-:W-:Y:S02]  /*8a70*/  FSEL R47, R49, 8.4834944573231041431e-05, P0 ;  /* 0x38b1e96a312f7808 */ /* 0x000fe40000000000 */
[----:B------:R-:W-:Y:S02]  /*8a80*/  FSEL R45, |R46|, R33, P0 ;  /* 0x000000212e2d7208 */ /* 0x000fe40000000200 */
        /* <DEDUP_REMOVED lines=15> */
[----:B------:R-:W-:Y:S02]  /*8b80*/  @P0 LOP3.LUT R32, R33, 0x80000000, R46, 0xb8, !PT ;  /* 0x8000000021200812 */ /* 0x000fe400078eb82e */
[----:B------:R-:W-:Y:S03]  /*8b90*/  @P6 IADD3 R33, PT, PT, R38, 0x1, RZ ;  /* 0x0000000126216810 */ /* 0x000fe60007ffe0ff */
[----:B------:R-:W-:Y:S01]  /*8ba0*/  FADD R32, R32, 1 ;  /* 0x3f80000020207421 */ /* 0x000fe20000000000 */
[C---:B------:R-:W-:Y:S03]  /*8bb0*/  @P6 ISETP.NE.AND P0, PT, R33.reuse, 0x4, PT ;  /* 0x000000042100680c */ /* 0x040fe60003f05270 */
[----:B------:R-:W-:Y:S01]  /*8bc0*/  FMUL R19, R32, R19 ;  /* 0x0000001320137220 */ /* 0x000fe20000400000 */
[----:B------:R-:W-:Y:S02]  /*8bd0*/  @P6 SEL R38, R33, RZ, P0 ;  /* 0x000000ff21266207 */ /* 0x000fe40000000000 */
[----:B------:R-:W-:Y:S02]  /*8be0*/  @P6 SEL R33, RZ, 0x1, P0 ;  /* 0x00000001ff216807 */ /* 0x000fe40000000000 */
[----:B------:R-:W-:Y:S02]  /*8bf0*/  F2FP.F16.F32.PACK_AB R11, R19, R11 ;  /* 0x0000000b130b723e */ /* 0x000fe400000000ff */
[----:B------:R-:W-:Y:S03]  /*8c00*/  @P6 LOP3.LUT R77, R77, R33, RZ, 0x3c, !PT ;  /* 0x000000214d4d6212 */ /* 0x000fe600078e3cff */
[----:B------:R1:W-:Y:S01]  /*8c10*/  STS.128 [R17], R8 ;  /* 0x0000000811007388 */ /* 0x0003e20000000c00 */
[----:B------:R-:W-:Y:S01]  /*8c20*/  @!PT LDS RZ, [RZ] ;  /* 0x00000000fffff984 */ /* 0x000fe20000000800 */
[----:B------:R-:W-:Y:S01]  /*8c30*/  @!PT LDS RZ, [RZ] ;  /* 0x00000000fffff984 */ /* 0x000fe20000000800 */
[----:B------:R-:W-:Y:S01]  /*8c40*/  @!PT LDS RZ, [RZ] ;  /* 0x00000000fffff984 */ /* 0x000fe20000000800 */
[----:B------:R-:W-:Y:S01]  /*8c50*/  @!PT LDS RZ, [RZ] ;  /* 0x00000000fffff984 */ /* 0x000fe20000000800 */
[----:B------:R2:W-:Y:S07]  /*8c60*/  MEMBAR.ALL.CTA ;  /* 0x0000000000007992 */ /* 0x0005ee0000008000 */
[----:B--2---:R-:W2:Y:S02]  /*8c70*/  FENCE.VIEW.ASYNC.S ;  /* 0x00000000000073c6 */ /* 0x004ea40000000000 */
[----:B--2---:R-:W-:Y:S06]  /*8c80*/  BAR.SYNC.DEFER_BLOCKING 0x1, 0x80 ;  /* 0x0042000000007b1d */ /* 0x004fec0000010000 */
[----:B------:R-:W-:Y:S05]  /*8c90*/  @P2 BRA `(.L_x_132) ;  /* 0x0000000000682947 */ /* 0x000fea0003800000 */
[----:B------:R-:W-:Y:S01]  /*8ca0*/  UIADD3 UR10, UP0, UPT, UR46, 0x680, URZ ;  /* 0x000006802e0a7890 */ /* 0x000fe2000ff1e0ff */
[----:B------:R-:W-:Y:S01]  /*8cb0*/  R2UR UR6, R64 ;  /* 0x00000000400672ca */ /* 0x000fe200000e0000 */
[----:B------:R-:W-:Y:S01]  /*8cc0*/  ULEA UR9, UR40, UR44, 0xc ;  /* 0x0000002c28097291 */ /* 0x000fe2000f8e60ff */
[----:B-1----:R-:W-:Y:S01]  /*8cd0*/  IMAD.IADD R0, R63, 0x1, R37 ;  /* 0x000000013f007824 */ /* 0x002fe200078e0225 */
[----:B------:R-:W-:Y:S01]  /*8ce0*/  UIADD3.X UR11, UPT, UPT, URZ, UR47, URZ, UP0, !UPT ;  /* 0x0000002fff0b7290 */ /* 0x000fe200087fe4ff */
[----:B------:R-:W-:Y:S01]  /*8cf0*/  PLOP3.LUT P0, PT, PT, PT, PT, 0x80, 0x8 ;  /* 0x000000000008781c */ /* 0x000fe20003f0f070 */
[----:B------:R-:W-:Y:S11]  /*8d00*/  UIADD3 UR4, UPT, UPT, UR9, 0x300, URZ ;  /* 0x0000030009047890 */ /* 0x000ff6000fffe0ff */
[----:B------:R-:W-:Y:S01]  /*8d10*/  @!UPT UIADD3 URZ, UPT, UPT, URZ, URZ, URZ ;  /* 0x000000fffffff290 */ /* 0x000fe2000fffe0ff */
.L_x_133:
[----:B------:R-:W-:Y:S02]  /*8d20*/  PLOP3.LUT P1, PT, P1, P0, PT, 0xf2, 0x2f ;  /* 0x00000000002f781c */ /* 0x000fe40000f21e72 */
[----:B------:R-:W-:Y:S01]  /*8d30*/  @P0 R2UR P1, UR5, R0 ;  /* 0x00000000000502ca */ /* 0x000fe20000020000 */
[----:B------:R-:W-:Y:S07]  /*8d40*/  UMOV UR7, UR36 ;  /* 0x0000002400077c82 */ /* 0x000fee0008000000 */
[----:B------:R-:W-:Y:S05]  /*8d50*/  @P0 PLOP3.LUT P0, PT, P1, PT, PT, 0x80, 0x8 ;  /* 0x000000000008081c */ /* 0x000fea0000f0f070 */
[----:B------:R1:W-:Y:S08]  /*8d60*/  UTMASTG.3D [UR4], [UR10] ;  /* 0x000000040a0073b5 */ /* 0x0003f00008010000 */
[----:B-1----:R-:W-:Y:S05]  /*8d70*/  @P0 BRA.U.ANY `(.L_x_133) ;  /* 0xfffffffd00e80947 */ /* 0x002fea000393ffff */
[----:B------:R-:W-:Y:S01]  /*8d80*/  R2UR UR6, R64 ;  /* 0x00000000400672ca */ /* 0x000fe200000e0000 */
[----:B------:R-:W-:Y:S01]  /*8d90*/  UIADD3 UR4, UPT, UPT, UR9, 0xb00, URZ ;  /* 0x00000b0009047890 */ /* 0x000fe2000fffe0ff */
[----:B------:R-:W-:Y:S01]  /*8da0*/  PLOP3.LUT P0, PT, PT, PT, PT, 0x80, 0x8 ;  /* 0x000000000008781c */ /* 0x000fe20003f0f070 */
[----:B------:R-:W-:Y:S11]  /*8db0*/  VIADD R0, R0, 0x20 ;  /* 0x0000002000007836 */ /* 0x000ff60000000000 */
[----:B------:R-:W-:Y:S01]  /*8dc0*/  @!UPT UIADD3 URZ, UPT, UPT, URZ, URZ, URZ ;  /* 0x000000fffffff290 */ /* 0x000fe2000fffe0ff */
.L_x_134:
[----:B------:R-:W-:Y:S02]  /*8dd0*/  PLOP3.LUT P1, PT, P1, P0, PT, 0xf2, 0x2f ;  /* 0x00000000002f781c */ /* 0x000fe40000f21e72 */
[----:B------:R-:W-:Y:S01]  /*8de0*/  @P0 R2UR P1, UR5, R0 ;  /* 0x00000000000502ca */ /* 0x000fe20000020000 */
[----:B------:R-:W-:Y:S07]  /*8df0*/  UMOV UR7, UR36 ;  /* 0x0000002400077c82 */ /* 0x000fee0008000000 */
[----:B------:R-:W-:Y:S05]  /*8e00*/  @P0 PLOP3.LUT P0, PT, P1, PT, PT, 0x80, 0x8 ;  /* 0x000000000008081c */ /* 0x000fea0000f0f070 */
[----:B------:R1:W-:Y:S08]  /*8e10*/  UTMASTG.3D [UR4], [UR10] ;  /* 0x000000040a0073b5 */ /* 0x0003f00008010000 */
[----:B-1----:R-:W-:Y:S05]  /*8e20*/  @P0 BRA.U.ANY `(.L_x_134) ;  /* 0xfffffffd00e80947 */ /* 0x002fea000393ffff */
[----:B------:R0:W-:Y:S02]  /*8e30*/  UTMACMDFLUSH ;  /* 0x00000000000079b7 */ /* 0x0001e40000000000 */
.L_x_132:
[----:B------:R-:W-:Y:S05]  /*8e40*/  BSYNC.RECONVERGENT B0 ;  /* 0x0000000000007941 */ /* 0x000fea0003800200 */
.L_x_131:
[----:B------:R-:W-:Y:S01]  /*8e50*/  UIADD3 UR40, UPT, UPT, UR40, 0x1, URZ ;  /* 0x0000000128287890 */ /* 0x000fe2000fffe0ff */
[----:B------:R-:W-:Y:S03]  /*8e60*/  BSSY.RECONVERGENT B0, `(.L_x_135) ;  /* 0x0000007000007945 */ /* 0x000fe60003800200 */
[----:B------:R-:W-:Y:S04]  /*8e70*/  UISETP.NE.AND UP0, UPT, UR40, 0x3, UPT ;  /* 0x000000032800788c */ /* 0x000fe8000bf05270 */
[----:B------:R-:W-:Y:S02]  /*8e80*/  USEL UR4, URZ, 0x1, UP0 ;  /* 0x00000001ff047887 */ /* 0x000fe40008000000 */
[----:B------:R-:W-:Y:S02]  /*8e90*/  USEL UR40, UR40, URZ, UP0 ;  /* 0x000000ff28287287 */ /* 0x000fe40008000000 */
[----:B------:R-:W-:Y:S01]  /*8ea0*/  ULOP3.LUT UR41, UR41, UR4, URZ, 0x3c, !UPT ;  /* 0x0000000429297292 */ /* 0x000fe2000f8e3cff */
[----:B------:R-:W-:Y:S11]  /*8eb0*/  @P2 BRA `(.L_x_136) ;  /* 0x0000000000042947 */ /* 0x000ff60003800000 */
[----:B------:R-:W-:Y:S04]  /*8ec0*/  DEPBAR.LE SB0, 0x1 ;  /* 0x000080400000791a */ /* 0x000fe80000000000 */
.L_x_136:
[----:B------:R-:W-:Y:S05]  /*8ed0*/  BSYNC.RECONVERGENT B0 ;  /* 0x0000000000007941 */ /* 0x000fea0003800200 */
.L_x_135:
[----:B------:R-:W-:Y:S01]  /*8ee0*/  BAR.SYNC.DEFER_BLOCKING 0x1, 0x80 ;  /* 0x0042000000007b1d */ /* 0x000fe20000010000 */
[----:B------:R-:W-:Y:S01]  /*8ef0*/  ISETP.NE.AND P3, PT, R87, RZ, PT ;  /* 0x000000ff5700720c */ /* 0x000fe20003f65270 */
[----:B------:R-:W-:Y:S05]  /*8f00*/  VIADD R69, R69, 0x1 ;  /* 0x0000000145457836 */ /* 0x000fea0000000000 */
[----:B------:R-:W-:Y:S01]  /*8f10*/  ISETP.GE.U32.AND P0, PT, R69, 0x2, PT ;  /* 0x000000024500780c */ /* 0x000fe20003f06070 */
[----:B------:R-:W-:Y:S11]  /*8f20*/  BSSY.RECONVERGENT B0, `(.L_x_137) ;  /* 0x000000b000007945 */ /* 0x000ff60003800200 */
[----:B------:R-:W-:Y:S01]  /*8f30*/  @!UPT UIADD3 URZ, UPT, UPT, URZ, URZ, URZ ;  /* 0x000000fffffff290 */ /* 0x000fe2000fffe0ff */
[----:B------:R-:W-:Y:S05]  /*8f40*/  @!P0 BRA `(.L_x_138) ;  /* 0x0000000000208947 */ /* 0x000fea0003800000 */
[C---:B-1----:R-:W-:Y:S01]  /*8f50*/  VIADD R0, R75.reuse, 0x1 ;  /* 0x000000014b007836 */ /* 0x042fe20000000000 */
[----:B------:R-:W-:Y:S04]  /*8f60*/  @!P3 LEA R2, R75, UR44, 0x3 ;  /* 0x0000002c4b02bc11 */ /* 0x000fe8000f8e18ff */
[----:B------:R-:W-:Y:S01]  /*8f70*/  ISETP.NE.AND P0, PT, R0, 0x3, PT ;  /* 0x000000030000780c */ /* 0x000fe20003f05270 */
[----:B------:R-:W-:Y:S03]  /*8f80*/  @!P3 VIADD R2, R2, 0x128 ;  /* 0x000001280202b836 */ /* 0x000fe60000000000 */
[----:B------:R-:W-:Y:S02]  /*8f90*/  SEL R75, R0, RZ, P0 ;  /* 0x000000ff004b7207 */ /* 0x000fe40000000000 */
[----:B------:R-:W1:Y:S02]  /*8fa0*/  S2R R0, SR_CgaCtaId ;  /* 0x0000000000007919 */ /* 0x000e640000008800 */
[----:B-1----:R-:W-:Y:S04]  /*8fb0*/  @!P3 PRMT R0, R0, 0x654, R2 ;  /* 0x000006540000b816 */ /* 0x002fe80000000002 */
[----:B------:R2:W-:Y:S03]  /*8fc0*/  @!P3 SYNCS.ARRIVE.TRANS64.RED.A1T0 RZ, [R0+URZ], RZ ;  /* 0x000000ff00ffb9a7 */ /* 0x0005e600081004ff */
.L_x_138:
[----:B------:R-:W-:Y:S05]  /*8fd0*/  BSYNC.RECONVERGENT B0 ;  /* 0x0000000000007941 */ /* 0x000fea0003800200 */
.L_x_137:
[----:B------:R-:W-:Y:S01]  /*8fe0*/  ISETP.NE.AND P0, PT, R85, RZ, PT ;  /* 0x000000ff5500720c */ /* 0x000fe20003f05270 */
[----:B------:R-:W-:Y:S01]  /*8ff0*/  IMAD.MOV.U32 R37, RZ, RZ, 0x10 ;  /* 0x00000010ff257424 */ /* 0x000fe200078e00ff */
[----:B------:R-:W-:Y:S02]  /*9000*/  ISETP.NE.AND P2, PT, R84, RZ, PT ;  /* 0x000000ff5400720c */ /* 0x000fe40003f45270 */
[----:B------:R-:W-:Y:S02]  /*9010*/  PLOP3.LUT P1, PT, P3, P0, PT, 0xf8, 0x8f ;  /* 0x00000000008f781c */ /* 0x000fe40001f21f70 */
[----:B------:R-:W-:Y:S11]  /*9020*/  SEL R70, R70, 0x1, P3 ;  /* 0x0000000146467807 */ /* 0x000ff60001800000 */
[----:B------:R-:W-:Y:S02]  /*9030*/  @!P1 LEA R2, R68, UR44, 0x3 ;  /* 0x0000002c44029c11 */ /* 0x000fe4000f8e18ff */
[----:B-12---:R-:W-:Y:S04]  /*9040*/  @!P1 SHF.L.U32 R0, R71, 0x1f, RZ ;  /* 0x0000001f47009819 */ /* 0x006fe800000006ff */
[----:B------:R-:W1:Y:S02]  /*9050*/  @!P1 SYNCS.PHASECHK.TRANS64.TRYWAIT P0, [R2+URZ+0x110], R0 ;  /* 0x00011000020095a7 */ /* 0x000e6400080011ff */
[----:B-1----:R-:W-:Y:S02]  /*9060*/  @!P1 SEL R70, RZ, 0x1, !P0 ;  /* 0x00000001ff469807 */ /* 0x002fe40004000000 */
[----:B------:R-:W-:Y:S02]  /*9070*/  PLOP3.LUT P1, PT, PT, PT, PT, 0x80, 0x8 ;  /* 0x000000000008781c */ /* 0x000fe40003f2f070 */
[----:B------:R-:W-:Y:S02]  /*9080*/  PLOP3.LUT P0, PT, PT, PT, PT, 0x8, 0x80 ;  /* 0x000000000080781c */ /* 0x000fe40003f0e170 */
[----:B------:R-:W-:Y:S01]  /*9090*/  P2R R85, PR, RZ, 0x2 ;  /* 0x00000002ff557803 */ /* 0x000fe20000000000 */
[----:B------:R-:W-:Y:S10]  /*90a0*/  @P2 BRA `(.L_x_139) ;  /* 0xffffffd800142947 */ /* 0x000ff4000383ffff */
[----:B------:R-:W-:Y:S01]  /*90b0*/  ISETP.NE.AND P2, PT, R83, RZ, PT ;  /* 0x000000ff5300720c */ /* 0x000fe20003f45270 */
[----:B------:R-:W-:Y:S01]  /*90c0*/  UIADD3 UR37, UPT, UPT, UR37, 0x2, URZ ;  /* 0x0000000225257890 */ /* 0x000fe2000fffe0ff */
[----:B------:R-:W-:Y:S01]  /*90d0*/  ISETP.NE.AND P0, PT, R65, 0x2, PT ;  /* 0x000000024100780c */ /* 0x000fe20003f05270 */
[----:B------:R-:W-:Y:S02]  /*90e0*/  IMAD.IADD R22, R72, 0x1, R50 ;  /* 0x0000000148167824 */ /* 0x000fe400078e0232 */
[----:B------:R-:W-:Y:S01]  /*90f0*/  IMAD.IADD R23, R73, 0x1, R51 ;  /* 0x0000000149177824 */ /* 0x000fe200078e0233 */
[----:B------:R-:W-:Y:S02]  /*9100*/  SEL R0, RZ, 0x1, P0 ;  /* 0x00000001ff007807 */ /* 0x000fe40000000000 */
[----:B------:R-:W-:Y:S02]  /*9110*/  SEL R65, R65, RZ, P0 ;  /* 0x000000ff41417207 */ /* 0x000fe40000000000 */
[----:B------:R-:W-:-:S03]  /*9120*/  LOP3.LUT R76, R76, R0, RZ, 0x3c, !PT ;  /* 0x000000004c4c7212 */ /* 0x000fc600078e3cff */
[----:B------:R-:W-:Y:S01]  /*9130*/  @P2 R2UR UR36, R74 ;  /* 0x000000004a2422ca */ /* 0x000fe200000e0000 */
[----:B------:R-:W-:-:S14]  /*9140*/  @P2 BRA `(.L_x_140) ;  /* 0xffffffc8009c2947 */ /* 0x000fdc000383ffff */
[----:B------:R-:W-:-:S09]  /*9150*/  UISETP.NE.AND UP0, UPT, UR43, URZ, UPT ;  /* 0x000000ff2b00728c */ /* 0x000fd2000bf05270 */
[----:B------:R-:W-:Y:S05]  /*9160*/  BRA.U !UP0, `(.L_x_141) ;  /* 0x0000000108487547 */ /* 0x000fea000b800000 */
[----:B------:R-:W1:Y:S02]  /*9170*/  LDCU.64 UR4, c[0x0][0x890] ;  /* 0x00011200ff0477ac */ /* 0x000e640008000a00 */
[----:B-1----:R-:W-:-:S04]  /*9180*/  UISETP.NE.U32.AND UP0, UPT, UR4, URZ, UPT ;  /* 0x000000ff0400728c */ /* 0x002fc8000bf05070 */
[----:B------:R-:W-:-:S09]  /*9190*/  UISETP.NE.AND.EX UP0, UPT, UR5, URZ, UPT, UP0 ;  /* 0x000000ff0500728c */ /* 0x000fd2000bf05300 */
[----:B------:R-:W-:Y:S05]  /*91a0*/  BRA.U UP0, `(.L_x_142) ;  /* 0x00000001000c7547 */ /* 0x000fea000b800000 */
[----:B------:R-:W-:-:S13]  /*91b0*/  FSETP.NEU.AND P0, PT, R48, RZ, PT ;  /* 0x000000ff3000720b */ /* 0x000fda0003f0d000 */
[----:B------:R-:W-:Y:S05]  /*91c0*/  @!P0 EXIT ;  /* 0x000000000000894d */ /* 0x000fea0003800000 */
[----:B------:R-:W-:Y:S05]  /*91d0*/  BRA `(.L_x_141) ;  /* 0x00000000002c7947 */ /* 0x000fea0003800000 */
.L_x_142:
[----:B------:R-:W-:Y:S01]  /*91e0*/  ISETP.NE.AND P0, PT, R62, RZ, PT ;  /* 0x000000ff3e00720c */ /* 0x000fe20003f05270 */
[----:B------:R-:W-:-:S12]  /*91f0*/  BSSY.RECONVERGENT B0, `(.L_x_141) ;  /* 0x0000009000007945 */ /* 0x000fd80003800200 */
[----:B------:R-:W-:Y:S05]  /*9200*/  @P0 BRA `(.L_x_143) ;  /* 0x0000000000140947 */ /* 0x000fea0003800000 */
[----:B------:R-:W1:Y:S02]  /*9210*/  LDCU.64 UR4, c[0x0][0x888] ;  /* 0x00011100ff0477ac */ /* 0x000e640008000a00 */
[----:B-1----:R-:W-:-:S04]  /*9220*/  ISETP.NE.U32.AND P0, PT, RZ, UR4, PT ;  /* 0x00000004ff007c0c */ /* 0x002fc8000bf05070 */
[----:B------:R-:W-:-:S13]  /*9230*/  ISETP.NE.AND.EX P0, PT, RZ, UR5, PT, P0 ;  /* 0x00000005ff007c0c */ /* 0x000fda000bf05300 */
[----:B------:R-:W-:Y:S05]  /*9240*/  @!P0 EXIT ;  /* 0x000000000000894d */ /* 0x000fea0003800000 */
[----:B------:R-:W-:Y:S05]  /*9250*/  BRA `(.L_x_144) ;  /* 0x0000000000087947 */ /* 0x000fea0003800000 */
.L_x_143:
[----:B------:R-:W-:-:S13]  /*9260*/  FSETP.NEU.AND P0, PT, R48, RZ, PT ;  /* 0x000000ff3000720b */ /* 0x000fda0003f0d000 */
[----:B------:R-:W-:Y:S05]  /*9270*/  @!P0 EXIT ;  /* 0x000000000000894d */ /* 0x000fea0003800000 */
.L_x_144:
[----:B------:R-:W-:Y:S05]  /*9280*/  BSYNC.RECONVERGENT B0 ;  /* 0x0000000000007941 */ /* 0x000fea0003800200 */
.L_x_141:
[----:B------:R-:W1:Y:S01]  /*9290*/  S2R R0, SR_CgaCtaId ;  /* 0x0000000000007919 */ /* 0x000e620000008800 */
[----:B------:R-:W-:Y:S01]  /*92a0*/  LEA R2, R75, UR44, 0x3 ;  /* 0x0000002c4b027c11 */ /* 0x000fe2000f8e18ff */
[----:B------:R-:W-:-:S04]  /*92b0*/  DEPBAR.LE SB0, 0x0 ;  /* 0x000080000000791a */ /* 0x000fc80000000000 */
[----:B------:R-:W-:-:S05]  /*92c0*/  VIADD R2, R2, 0x128 ;  /* 0x0000012802027836 */ /* 0x000fca0000000000 */
[----:B-1----:R-:W-:-:S04]  /*92d0*/  PRMT R0, R0, 0x654, R2 ;  /* 0x0000065400007816 */ /* 0x002fc80000000002 */
[----:B------:R-:W-:Y:S01]  /*92e0*/  SYNCS.ARRIVE.TRANS64.RED.A1T0 RZ, [R0+URZ], RZ ;  /* 0x000000ff00ff79a7 */ /* 0x000fe200081004ff */
[----:B------:R-:W-:Y:S05]  /*92f0*/  EXIT ;  /* 0x000000000000794d */ /* 0x000fea0003800000 */
.L_x_25:
[----:B--2---:R2:W4:Y:S02]  /*9300*/  SYNCS.PHASECHK.TRANS64.TRYWAIT P0, [R2+URZ+0x1c0], R3 ;  /* 0x0001c003020075a7 */ /* 0x00452400080011ff */
[----:B----4-:R-:W-:Y:S05]  /*9310*/  @!P0 NANOSLEEP.SYNCS 0x989680 ;  /* 0x009896800000895d */ /* 0x010fea0003900000 */
[----:B------:R-:W4:Y:S02]  /*9320*/  @!P0 SYNCS.PHASECHK.TRANS64 P0, [R2+URZ+0x1c0], R3 ;  /* 0x0001c003020085a7 */ /* 0x000f2400080010ff */
[----:B----4-:R-:W-:Y:S05]  /*9330*/  @!P0 BRA `(.L_x_25) ;  /* 0xfffffffc00f08947 */ /* 0x010fea000383ffff */
[----:B------:R-:W-:Y:S05]  /*9340*/  BRA `(.L_x_145) ;  /* 0xffffff8400887947 */ /* 0x000fea000383ffff */
.L_x_28:
[----:B------:R-:W-:-:S07]  /*9350*/  MOV R2, UR33 ;  /* 0x0000002100027c02 */ /* 0x000fce0008000f00 */
.L_x_146:
[----:B-1----:R1:W2:Y:S02]  /*9360*/  SYNCS.PHASECHK.TRANS64.TRYWAIT P0, [R2+URZ+0x88], R4 ;  /* 0x00008804020075a7 */ /* 0x0022a400080011ff */
[----:B--2---:R-:W-:Y:S05]  /*9370*/  @!P0 NANOSLEEP.SYNCS 0x989680 ;  /* 0x009896800000895d */ /* 0x004fea0003900000 */
[----:B------:R-:W2:Y:S02]  /*9380*/  @!P0 SYNCS.PHASECHK.TRANS64 P0, [R2+URZ+0x88], R4 ;  /* 0x00008804020085a7 */ /* 0x000ea400080010ff */
[----:B--2---:R-:W-:Y:S05]  /*9390*/  @!P0 BRA `(.L_x_146) ;  /* 0xfffffffc00f08947 */ /* 0x004fea000383ffff */
[----:B------:R-:W-:Y:S05]  /*93a0*/  BRA `(.L_x_27) ;  /* 0xffffff8400f07947 */ /* 0x000fea000383ffff */
.L_x_35:
[----:B-1----:R-:W-:-:S07]  /*93b0*/  MOV R2, UR17 ;  /* 0x0000001100027c02 */ /* 0x002fce0008000f00 */
.L_x_147:
[----:B-1----:R1:W2:Y:S02]  /*93c0*/  SYNCS.PHASECHK.TRANS64.TRYWAIT P0, [R2+URZ+0x88], R4 ;  /* 0x00008804020075a7 */ /* 0x0022a400080011ff */
[----:B--2---:R-:W-:Y:S05]  /*93d0*/  @!P0 NANOSLEEP.SYNCS 0x989680 ;  /* 0x009896800000895d */ /* 0x004fea0003900000 */
[----:B------:R-:W2:Y:S02]  /*93e0*/  @!P0 SYNCS.PHASECHK.TRANS64 P0, [R2+URZ+0x88], R4 ;  /* 0x00008804020085a7 */ /* 0x000ea400080010ff */
[----:B--2---:R-:W-:Y:S05]  /*93f0*/  @!P0 BRA `(.L_x_147) ;  /* 0xfffffffc00f08947 */ /* 0x004fea000383ffff */
[----:B------:R-:W-:Y:S05]  /*9400*/  BRA `(.L_x_34) ;  /* 0xffffff8800b07947 */ /* 0x000fea000383ffff */
.L_x_40:
[----:B-1----:R1:W2:Y:S02]  /*9410*/  SYNCS.PHASECHK.TRANS64.TRYWAIT P0, [R2+URZ+0x150], R3 ;  /* 0x00015003020075a7 */ /* 0x0022a400080011ff */
[----:B--2---:R-:W-:Y:S05]  /*9420*/  @!P0 NANOSLEEP.SYNCS 0x989680 ;  /* 0x009896800000895d */ /* 0x004fea0003900000 */
[----:B------:R-:W2:Y:S02]  /*9430*/  @!P0 SYNCS.PHASECHK.TRANS64 P0, [R2+URZ+0x150], R3 ;  /* 0x00015003020085a7 */ /* 0x000ea400080010ff */
[----:B--2---:R-:W-:Y:S05]  /*9440*/  @!P0 BRA `(.L_x_40) ;  /* 0xfffffffc00f08947 */ /* 0x004fea000383ffff */
[----:B------:R-:W-:Y:S05]  /*9450*/  BRA `(.L_x_148) ;  /* 0xffffff8c00547947 */ /* 0x000fea000383ffff */
.L_x_44:
[----:B---3--:R-:W-:-:S07]  /*9460*/  MOV R0, UR4 ;  /* 0x0000000400007c02 */ /* 0x008fce0008000f00 */
.L_x_149:
[----:B-1----:R1:W2:Y:S02]  /*9470*/  SYNCS.PHASECHK.TRANS64.TRYWAIT P0, [R0+URZ], R2 ;  /* 0x00000002000075a7 */ /* 0x0022a400080011ff */
[----:B--2---:R-:W-:Y:S05]  /*9480*/  @!P0 NANOSLEEP.SYNCS 0x989680 ;  /* 0x009896800000895d */ /* 0x004fea0003900000 */
[----:B------:R-:W2:Y:S02]  /*9490*/  @!P0 SYNCS.PHASECHK.TRANS64 P0, [R0+URZ], R2 ;  /* 0x00000002000085a7 */ /* 0x000ea400080010ff */
[----:B--2---:R-:W-:Y:S05]  /*94a0*/  @!P0 BRA `(.L_x_149) ;  /* 0xfffffffc00f08947 */ /* 0x004fea000383ffff */
[----:B------:R-:W-:Y:S05]  /*94b0*/  BRA `(.L_x_150) ;  /* 0xffffff9000c47947 */ /* 0x000fea000383ffff */
.L_x_45:
[----:B---3--:R-:W-:-:S07]  /*94c0*/  MOV R0, UR4 ;  /* 0x0000000400007c02 */ /* 0x008fce0008000f00 */
.L_x_151:
[----:B-1----:R1:W2:Y:S02]  /*94d0*/  SYNCS.PHASECHK.TRANS64.TRYWAIT P0, [R0+URZ], R3 ;  /* 0x00000003000075a7 */ /* 0x0022a400080011ff */
[----:B--2---:R-:W-:Y:S05]  /*94e0*/  @!P0 NANOSLEEP.SYNCS 0x989680 ;  /* 0x009896800000895d */ /* 0x004fea0003900000 */
[----:B------:R-:W2:Y:S02]  /*94f0*/  @!P0 SYNCS.PHASECHK.TRANS64 P0, [R0+URZ], R3 ;  /* 0x00000003000085a7 */ /* 0x000ea400080010ff */
[----:B--2---:R-:W-:Y:S05]  /*9500*/  @!P0 BRA `(.L_x_151) ;  /* 0xfffffffc00f08947 */ /* 0x004fea000383ffff */
[----:B------:R-:W-:Y:S05]  /*9510*/  BRA `(.L_x_152) ;  /* 0xffffff9000d07947 */ /* 0x000fea000383ffff */
.L_x_46:
[----:B---3--:R-:W-:-:S07]  /*9520*/  MOV R0, UR4 ;  /* 0x0000000400007c02 */ /* 0x008fce0008000f00 */
.L_x_153:
[----:B-1----:R1:W2:Y:S02]  /*9530*/  SYNCS.PHASECHK.TRANS64.TRYWAIT P0, [R0+URZ], R3 ;  /* 0x00000003000075a7 */ /* 0x0022a400080011ff */
[----:B--2---:R-:W-:Y:S05]  /*9540*/  @!P0 NANOSLEEP.SYNCS 0x989680 ;  /* 0x009896800000895d */ /* 0x004fea0003900000 */
[----:B------:R-:W2:Y:S02]  /*9550*/  @!P0 SYNCS.PHASECHK.TRANS64 P0, [R0+URZ], R3 ;  /* 0x00000003000085a7 */ /* 0x000ea400080010ff */
[----:B--2---:R-:W-:Y:S05]  /*9560*/  @!P0 BRA `(.L_x_153) ;  /* 0xfffffffc00f08947 */ /* 0x004fea000383ffff */
[----:B------:R-:W-:Y:S05]  /*9570*/  BRA `(.L_x_154) ;  /* 0xffffff9000dc7947 */ /* 0x000fea000383ffff */
.L_x_47:
[----:B---3--:R-:W-:-:S07]  /*9580*/  MOV R0, UR4 ;  /* 0x0000000400007c02 */ /* 0x008fce0008000f00 */
.L_x_155:
[----:B-1----:R1:W2:Y:S02]  /*9590*/  SYNCS.PHASECHK.TRANS64.TRYWAIT P0, [R0+URZ], R3 ;  /* 0x00000003000075a7 */ /* 0x0022a400080011ff */
[----:B--2---:R-:W-:Y:S05]  /*95a0*/  @!P0 NANOSLEEP.SYNCS 0x989680 ;  /* 0x009896800000895d */ /* 0x004fea0003900000 */
[----:B------:R-:W2:Y:S02]  /*95b0*/  @!P0 SYNCS.PHASECHK.TRANS64 P0, [R0+URZ], R3 ;  /* 0x00000003000085a7 */ /* 0x000ea400080010ff */
[----:B--2---:R-:W-:Y:S05]  /*95c0*/  @!P0 BRA `(.L_x_155) ;  /* 0xfffffffc00f08947 */ /* 0x004fea000383ffff */
[----:B------:R-:W-:Y:S05]  /*95d0*/  BRA `(.L_x_156) ;  /* 0xffffff9000e87947 */ /* 0x000fea000383ffff */
.L_x_48:
[----:B---3--:R-:W-:-:S07]  /*95e0*/  MOV R0, UR4 ;  /* 0x0000000400007c02 */ /* 0x008fce0008000f00 */
.L_x_157:
[----:B-1----:R1:W2:Y:S02]  /*95f0*/  SYNCS.PHASECHK.TRANS64.TRYWAIT P0, [R0+URZ], R3 ;  /* 0x00000003000075a7 */ /* 0x0022a400080011ff */
[----:B--2---:R-:W-:Y:S05]  /*9600*/  @!P0 NANOSLEEP.SYNCS 0x989680 ;  /* 0x009896800000895d */ /* 0x004fea0003900000 */
[----:B------:R-:W2:Y:S02]  /*9610*/  @!P0 SYNCS.PHASECHK.TRANS64 P0, [R0+URZ], R3 ;  /* 0x00000003000085a7 */ /* 0x000ea400080010ff */
[----:B--2---:R-:W-:Y:S05]  /*9620*/  @!P0 BRA `(.L_x_157) ;  /* 0xfffffffc00f08947 */ /* 0x004fea000383ffff */
[----:B------:R-:W-:Y:S05]  /*9630*/  BRA `(.L_x_158) ;  /* 0xffffff9000f47947 */ /* 0x000fea000383ffff */
.L_x_49:
[----:B---3--:R-:W-:-:S07]  /*9640*/  MOV R0, UR4 ;  /* 0x0000000400007c02 */ /* 0x008fce0008000f00 */
.L_x_159:
[----:B-1----:R1:W2:Y:S02]  /*9650*/  SYNCS.PHASECHK.TRANS64.TRYWAIT P0, [R0+URZ], R3 ;  /* 0x00000003000075a7 */ /* 0x0022a400080011ff */
[----:B--2---:R-:W-:Y:S05]  /*9660*/  @!P0 NANOSLEEP.SYNCS 0x989680 ;  /* 0x009896800000895d */ /* 0x004fea0003900000 */
[----:B------:R-:W2:Y:S02]  /*9670*/  @!P0 SYNCS.PHASECHK.TRANS64 P0, [R0+URZ], R3 ;  /* 0x00000003000085a7 */ /* 0x000ea400080010ff */
[----:B--2---:R-:W-:Y:S05]  /*9680*/  @!P0 BRA `(.L_x_159) ;  /* 0xfffffffc00f08947 */ /* 0x004fea000383ffff */
[----:B------:R-:W-:Y:S05]  /*9690*/  BRA `(.L_x_160) ;  /* 0xffffff9400007947 */ /* 0x000fea000383ffff */
.L_x_50:
[----:B---3--:R-:W-:-:S07]  /*96a0*/  MOV R0, UR4 ;  /* 0x0000000400007c02 */ /* 0x008fce0008000f00 */
.L_x_161:
[----:B-1----:R1:W2:Y:S02]  /*96b0*/  SYNCS.PHASECHK.TRANS64.TRYWAIT P0, [R0+URZ], R3 ;  /* 0x00000003000075a7 */ /* 0x0022a400080011ff */
[----:B--2---:R-:W-:Y:S05]  /*96c0*/  @!P0 NANOSLEEP.SYNCS 0x989680 ;  /* 0x009896800000895d */ /* 0x004fea0003900000 */
[----:B------:R-:W2:Y:S02]  /*96d0*/  @!P0 SYNCS.PHASECHK.TRANS64 P0, [R0+URZ], R3 ;  /* 0x00000003000085a7 */ /* 0x000ea400080010ff */
[----:B--2---:R-:W-:Y:S05]  /*96e0*/  @!P0 BRA `(.L_x_161) ;  /* 0xfffffffc00f08947 */ /* 0x004fea000383ffff */
[----:B------:R-:W-:Y:S05]  /*96f0*/  BRA `(.L_x_162) ;  /* 0xffffff94000c7947 */ /* 0x000fea000383ffff */
.L_x_51:
[----:B---3--:R-:W-:-:S07]  /*9700*/  MOV R0, UR4 ;  /* 0x0000000400007c02 */ /* 0x008fce0008000f00 */
.L_x_163:
[----:B-1----:R1:W2:Y:S02]  /*9710*/  SYNCS.PHASECHK.TRANS64.TRYWAIT P0, [R0+URZ], R3 ;  /* 0x00000003000075a7 */ /* 0x0022a400080011ff */
[----:B--2---:R-:W-:Y:S05]  /*9720*/  @!P0 NANOSLEEP.SYNCS 0x989680 ;  /* 0x009896800000895d */ /* 0x004fea0003900000 */
[----:B------:R-:W2:Y:S02]  /*9730*/  @!P0 SYNCS.PHASECHK.TRANS64 P0, [R0+URZ], R3 ;  /* 0x00000003000085a7 */ /* 0x000ea400080010ff */
[----:B--2---:R-:W-:Y:S05]  /*9740*/  @!P0 BRA `(.L_x_163) ;  /* 0xfffffffc00f08947 */ /* 0x004fea000383ffff */
[----:B------:R-:W-:Y:S05]  /*9750*/  BRA `(.L_x_164) ;  /* 0xffffff9400187947 */ /* 0x000fea000383ffff */
.L_x_52:
[----:B---3--:R-:W-:-:S07]  /*9760*/  MOV R0, UR4 ;  /* 0x0000000400007c02 */ /* 0x008fce0008000f00 */
.L_x_165:
[----:B-1----:R1:W2:Y:S02]  /*9770*/  SYNCS.PHASECHK.TRANS64.TRYWAIT P0, [R0+URZ], R3 ;  /* 0x00000003000075a7 */ /* 0x0022a400080011ff */
[----:B--2---:R-:W-:Y:S05]  /*9780*/  @!P0 NANOSLEEP.SYNCS 0x989680 ;  /* 0x009896800000895d */ /* 0x004fea0003900000 */
[----:B------:R-:W2:Y:S02]  /*9790*/  @!P0 SYNCS.PHASECHK.TRANS64 P0, [R0+URZ], R3 ;  /* 0x00000003000085a7 */ /* 0x000ea400080010ff */
[----:B--2---:R-:W-:Y:S05]  /*97a0*/  @!P0 BRA `(.L_x_165) ;  /* 0xfffffffc00f08947 */ /* 0x004fea000383ffff */
[----:B------:R-:W-:Y:S05]  /*97b0*/  BRA `(.L_x_166) ;  /* 0xffffff9400247947 */ /* 0x000fea000383ffff */
.L_x_53:
[----:B---3--:R-:W-:-:S07]  /*97c0*/  MOV R0, UR4 ;  /* 0x0000000400007c02 */ /* 0x008fce0008000f00 */
.L_x_167:
[----:B-1----:R1:W2:Y:S02]  /*97d0*/  SYNCS.PHASECHK.TRANS64.TRYWAIT P0, [R0+URZ], R3 ;  /* 0x00000003000075a7 */ /* 0x0022a400080011ff */
[----:B--2---:R-:W-:Y:S05]  /*97e0*/  @!P0 NANOSLEEP.SYNCS 0x989680 ;  /* 0x009896800000895d */ /* 0x004fea0003900000 */
[----:B------:R-:W2:Y:S02]  /*97f0*/  @!P0 SYNCS.PHASECHK.TRANS64 P0, [R0+URZ], R3 ;  /* 0x00000003000085a7 */ /* 0x000ea400080010ff */
[----:B--2---:R-:W-:Y:S05]  /*9800*/  @!P0 BRA `(.L_x_167) ;  /* 0xfffffffc00f08947 */ /* 0x004fea000383ffff */
[----:B------:R-:W-:Y:S05]  /*9810*/  BRA `(.L_x_168) ;  /* 0xffffff9400307947 */ /* 0x000fea000383ffff */
.L_x_54:
[----:B---3--:R-:W-:-:S07]  /*9820*/  MOV R0, UR4 ;  /* 0x0000000400007c02 */ /* 0x008fce0008000f00 */
.L_x_169:
[----:B-1----:R1:W2:Y:S02]  /*9830*/  SYNCS.PHASECHK.TRANS64.TRYWAIT P0, [R0+URZ], R3 ;  /* 0x00000003000075a7 */ /* 0x0022a400080011ff */
[----:B--2---:R-:W-:Y:S05]  /*9840*/  @!P0 NANOSLEEP.SYNCS 0x989680 ;  /* 0x009896800000895d */ /* 0x004fea0003900000 */
[----:B------:R-:W2:Y:S02]  /*9850*/  @!P0 SYNCS.PHASECHK.TRANS64 P0, [R0+URZ], R3 ;  /* 0x00000003000085a7 */ /* 0x000ea400080010ff */
[----:B--2---:R-:W-:Y:S05]  /*9860*/  @!P0 BRA `(.L_x_169) ;  /* 0xfffffffc00f08947 */ /* 0x004fea000383ffff */
[----:B------:R-:W-:Y:S05]  /*9870*/  BRA `(.L_x_170) ;  /* 0xffffff94003c7947 */ /* 0x000fea000383ffff */
.L_x_55:
[----:B---3--:R-:W-:-:S07]  /*9880*/  MOV R0, UR4 ;  /* 0x0000000400007c02 */ /* 0x008fce0008000f00 */
.L_x_171:
[----:B-1----:R1:W2:Y:S02]  /*9890*/  SYNCS.PHASECHK.TRANS64.TRYWAIT P0, [R0+URZ], R3 ;  /* 0x00000003000075a7 */ /* 0x0022a400080011ff */
[----:B--2---:R-:W-:Y:S05]  /*98a0*/  @!P0 NANOSLEEP.SYNCS 0x989680 ;  /* 0x009896800000895d */ /* 0x004fea0003900000 */
[----:B------:R-:W2:Y:S02]  /*98b0*/  @!P0 SYNCS.PHASECHK.TRANS64 P0, [R0+URZ], R3 ;  /* 0x00000003000085a7 */ /* 0x000ea400080010ff */
[----:B--2---:R-:W-:Y:S05]  /*98c0*/  @!P0 BRA `(.L_x_171) ;  /* 0xfffffffc00f08947 */ /* 0x004fea000383ffff */
[----:B------:R-:W-:Y:S05]  /*98d0*/  BRA `(.L_x_172) ;  /* 0xffffff9400487947 */ /* 0x000fea000383ffff */
.L_x_56:
[----:B---3--:R-:W-:-:S07]  /*98e0*/  MOV R0, UR4 ;  /* 0x0000000400007c02 */ /* 0x008fce0008000f00 */
.L_x_173:
[----:B-1----:R1:W2:Y:S02]  /*98f0*/  SYNCS.PHASECHK.TRANS64.TRYWAIT P0, [R0+URZ], R3 ;  /* 0x00000003000075a7 */ /* 0x0022a400080011ff */
[----:B--2---:R-:W-:Y:S05]  /*9900*/  @!P0 NANOSLEEP.SYNCS 0x989680 ;  /* 0x009896800000895d */ /* 0x004fea0003900000 */
[----:B------:R-:W2:Y:S02]  /*9910*/  @!P0 SYNCS.PHASECHK.TRANS64 P0, [R0+URZ], R3 ;  /* 0x00000003000085a7 */ /* 0x000ea400080010ff */
[----:B--2---:R-:W-:Y:S05]  /*9920*/  @!P0 BRA `(.L_x_173) ;  /* 0xfffffffc00f08947 */ /* 0x004fea000383ffff */
[----:B------:R-:W-:Y:S05]  /*9930*/  BRA `(.L_x_174) ;  /* 0xffffff9400547947 */ /* 0x000fea000383ffff */
.L_x_57:
[----:B---3--:R-:W-:-:S07]  /*9940*/  MOV R0, UR4 ;  /* 0x0000000400007c02 */ /* 0x008fce0008000f00 */
.L_x_175:
[----:B-1----:R1:W2:Y:S02]  /*9950*/  SYNCS.PHASECHK.TRANS64.TRYWAIT P0, [R0+URZ], R3 ;  /* 0x00000003000075a7 */ /* 0x0022a400080011ff */
[----:B--2---:R-:W-:Y:S05]  /*9960*/  @!P0 NANOSLEEP.SYNCS 0x989680 ;  /* 0x009896800000895d */ /* 0x004fea0003900000 */
[----:B------:R-:W2:Y:S02]  /*9970*/  @!P0 SYNCS.PHASECHK.TRANS64 P0, [R0+URZ], R3 ;  /* 0x00000003000085a7 */ /* 0x000ea400080010ff */
[----:B--2---:R-:W-:Y:S05]  /*9980*/  @!P0 BRA `(.L_x_175) ;  /* 0xfffffffc00f08947 */ /* 0x004fea000383ffff */
[----:B------:R-:W-:Y:S05]  /*9990*/  BRA `(.L_x_176) ;  /* 0xffffff9400607947 */ /* 0x000fea000383ffff */
.L_x_58:
[----:B---3--:R-:W-:-:S07]  /*99a0*/  MOV R0, UR4 ;  /* 0x0000000400007c02 */ /* 0x008fce0008000f00 */
.L_x_177:
[----:B-1----:R1:W2:Y:S02]  /*99b0*/  SYNCS.PHASECHK.TRANS64.TRYWAIT P0, [R0+URZ], R3 ;  /* 0x00000003000075a7 */ /* 0x0022a400080011ff */
[----:B--2---:R-:W-:Y:S05]  /*99c0*/  @!P0 NANOSLEEP.SYNCS 0x989680 ;  /* 0x009896800000895d */ /* 0x004fea0003900000 */
[----:B------:R-:W2:Y:S02]  /*99d0*/  @!P0 SYNCS.PHASECHK.TRANS64 P0, [R0+URZ], R3 ;  /* 0x00000003000085a7 */ /* 0x000ea400080010ff */
[----:B--2---:R-:W-:Y:S05]  /*99e0*/  @!P0 BRA `(.L_x_177) ;  /* 0xfffffffc00f08947 */ /* 0x004fea000383ffff */
[----:B------:R-:W-:Y:S05]  /*99f0*/  BRA `(.L_x_178) ;  /* 0xffffff94006c7947 */ /* 0x000fea000383ffff */
.L_x_59:
[----:B---3--:R-:W-:-:S07]  /*9a00*/  MOV R0, UR4 ;  /* 0x0000000400007c02 */ /* 0x008fce0008000f00 */
.L_x_179:
[----:B-1----:R1:W2:Y:S02]  /*9a10*/  SYNCS.PHASECHK.TRANS64.TRYWAIT P0, [R0+URZ], R3 ;  /* 0x00000003000075a7 */ /* 0x0022a400080011ff */
[----:B--2---:R-:W-:Y:S05]  /*9a20*/  @!P0 NANOSLEEP.SYNCS 0x989680 ;  /* 0x009896800000895d */ /* 0x004fea0003900000 */
[----:B------:R-:W2:Y:S02]  /*9a30*/  @!P0 SYNCS.PHASECHK.TRANS64 P0, [R0+URZ], R3 ;  /* 0x00000003000085a7 */ /* 0x000ea400080010ff */
[----:B--2---:R-:W-:Y:S05]  /*9a40*/  @!P0 BRA `(.L_x_179) ;  /* 0xfffffffc00f08947 */ /* 0x004fea000383ffff */
[----:B------:R-:W-:Y:S05]  /*9a50*/  BRA `(.L_x_180) ;  /* 0xffffff9400787947 */ /* 0x000fea000383ffff */
.L_x_62:
[----:B-1----:R1:W2:Y:S02]  /*9a60*/  SYNCS.PHASECHK.TRANS64.TRYWAIT P0, [R0+URZ+0x1b0], R4 ;  /* 0x0001b004000075a7 */ /* 0x0022a400080011ff */
[----:B--2---:R-:W-:Y:S05]  /*9a70*/  @!P0 NANOSLEEP.SYNCS 0x989680 ;  /* 0x009896800000895d */ /* 0x004fea0003900000 */
[----:B------:R-:W2:Y:S02]  /*9a80*/  @!P0 SYNCS.PHASECHK.TRANS64 P0, [R0+URZ+0x1b0], R4 ;  /* 0x0001b004000085a7 */ /* 0x000ea400080010ff */
[----:B--2---:R-:W-:Y:S05]  /*9a90*/  @!P0 BRA `(.L_x_62) ;  /* 0xfffffffc00f08947 */ /* 0x004fea000383ffff */
[----:B------:R-:W-:Y:S05]  /*9aa0*/  BRA `(.L_x_181) ;  /* 0xffffff9400d87947 */ /* 0x000fea000383ffff */
.L_x_63:
[----:B------:R-:W-:-:S07]  /*9ab0*/  MOV R0, UR5 ;  /* 0x0000000500007c02 */ /* 0x000fce0008000f00 */
.L_x_182:
[----:B-1----:R1:W2:Y:S02]  /*9ac0*/  SYNCS.PHASECHK.TRANS64.TRYWAIT P0, [R0+URZ+0x160], R5 ;  /* 0x00016005000075a7 */ /* 0x0022a400080011ff */
[----:B--2---:R-:W-:Y:S05]  /*9ad0*/  @!P0 NANOSLEEP.SYNCS 0x989680 ;  /* 0x009896800000895d */ /* 0x004fea0003900000 */
[----:B------:R-:W2:Y:S02]  /*9ae0*/  @!P0 SYNCS.PHASECHK.TRANS64 P0, [R0+URZ+0x160], R5 ;  /* 0x00016005000085a7 */ /* 0x000ea400080010ff */
[----:B--2---:R-:W-:Y:S05]  /*9af0*/  @!P0 BRA `(.L_x_182) ;  /* 0xfffffffc00f08947 */ /* 0x004fea000383ffff */
[----:B------:R-:W-:Y:S05]  /*9b00*/  BRA `(.L_x_183) ;  /* 0xffffff9400e87947 */ /* 0x000fea000383ffff */
.L_x_64:
[----:B-1----:R1:W2:Y:S02]  /*9b10*/  SYNCS.PHASECHK.TRANS64.TRYWAIT P1, [R0+URZ+0x150], R4 ;  /* 0x00015004000075a7 */ /* 0x0022a400080211ff */
[----:B--2---:R-:W-:Y:S05]  /*9b20*/  @!P1 NANOSLEEP.SYNCS 0x989680 ;  /* 0x009896800000995d */ /* 0x004fea0003900000 */
[----:B------:R-:W2:Y:S02]  /*9b30*/  @!P1 SYNCS.PHASECHK.TRANS64 P1, [R0+URZ+0x150], R4 ;  /* 0x00015004000095a7 */ /* 0x000ea400080210ff */
[----:B--2---:R-:W-:Y:S05]  /*9b40*/  @!P1 BRA `(.L_x_64) ;  /* 0xfffffffc00f09947 */ /* 0x004fea000383ffff */
[----:B------:R-:W-:Y:S05]  /*9b50*/  BRA `(.L_x_184) ;  /* 0xffffff9800187947 */ /* 0x000fea000383ffff */
.L_x_67:
[----:B------:R-:W-:-:S07]  /*9b60*/  MOV R0, UR5 ;  /* 0x0000000500007c02 */ /* 0x000fce0008000f00 */
.L_x_185:
[----:B-1----:R1:W2:Y:S02]  /*9b70*/  SYNCS.PHASECHK.TRANS64.TRYWAIT P0, [R0+URZ+0x160], R2 ;  /* 0x00016002000075a7 */ /* 0x0022a400080011ff */
[----:B--2---:R-:W-:Y:S05]  /*9b80*/  @!P0 NANOSLEEP.SYNCS 0x989680 ;  /* 0x009896800000895d */ /* 0x004fea0003900000 */
[----:B------:R-:W2:Y:S02]  /*9b90*/  @!P0 SYNCS.PHASECHK.TRANS64 P0, [R0+URZ+0x160], R2 ;  /* 0x00016002000085a7 */ /* 0x000ea400080010ff */
[----:B--2---:R-:W-:Y:S05]  /*9ba0*/  @!P0 BRA `(.L_x_185) ;  /* 0xfffffffc00f08947 */ /* 0x004fea000383ffff */
[----:B------:R-:W-:Y:S05]  /*9bb0*/  BRA `(.L_x_66) ;  /* 0xffffff98006c7947 */ /* 0x000fea000383ffff */
.L_x_76:
[----:B-1----:R-:W-:-:S04]  /*9bc0*/  MOV R4, UR5 ;  /* 0x0000000500047c02 */ /* 0x002fc80008000f00 */
[----:B------:R1:W2:Y:S03]  /*9bd0*/  SYNCS.PHASECHK.TRANS64.TRYWAIT P0, [R4+URZ+0x8], R5 ;  /* 0x00000805040075a7 */ /* 0x0002a600080011ff */
[----:B--2---:R-:W-:Y:S05]  /*9be0*/  @!P0 NANOSLEEP.SYNCS 0x989680 ;  /* 0x009896800000895d */ /* 0x004fea0003900000 */
[----:B------:R-:W2:Y:S02]  /*9bf0*/  @!P0 SYNCS.PHASECHK.TRANS64 P0, [R4+URZ+0x8], R5 ;  /* 0x00000805040085a7 */ /* 0x000ea400080010ff */
[----:B--2---:R-:W-:Y:S05]  /*9c00*/  @!P0 BRA `(.L_x_76) ;  /* 0xfffffffc00ec8947 */ /* 0x004fea000383ffff */
[----:B------:R-:W-:Y:S05]  /*9c10*/  BRA `(.L_x_75) ;  /* 0xffffff9c00207947 */ /* 0x000fea000383ffff */
.L_x_78:
[----:B------:R-:W-:Y:S01]  /*9c20*/  BSSY B0, `(.L_x_186) ;  /* 0x0000006000007945 */ /* 0x000fe20003800000 */
[----:B------:R-:W-:-:S07]  /*9c30*/  MOV R15, 0xffffffff ;  /* 0xffffffff000f7802 */ /* 0x000fce0000000f00 */
[----:B-1---5:R-:W-:Y:S05]  /*9c40*/  WARPSYNC.COLLECTIVE R15, `(.L_x_187) ;  /* 0x000000000f0c7348 */ /* 0x022fea0003c00000 */
[----:B------:R-:W-:Y:S02]  /*9c50*/  ELECT P6, UR79, PT ;  /* 0x00000000004f782f */ /* 0x000fe400038c0000 */
[----:B------:R-:W-:Y:S01]  /*9c60*/  MOV R14, UR79 ;  /* 0x0000004f000e7c02 */ /* 0x000fe20008000f00 */
[----:B-1---5:R-:W-:Y:S10]  /*9c70*/  ENDCOLLECTIVE ;  /* 0x000000000000791b */ /* 0x022ff40003800000 */
.L_x_187:
[----:B------:R-:W-:Y:S05]  /*9c80*/  BSYNC B0 ;  /* 0x0000000000007941 */ /* 0x000fea0003800000 */
.L_x_186:
[----:B------:R-:W-:Y:S05]  /*9c90*/  BRA `(.L_x_188) ;  /* 0xffffff9c00507947 */ /* 0x000fea000383ffff */
.L_x_80:
[----:B-1----:R-:W-:-:S04]  /*9ca0*/  MOV R2, UR5 ;  /* 0x0000000500027c02 */ /* 0x002fc80008000f00 */
[----:B------:R1:W2:Y:S03]  /*9cb0*/  SYNCS.PHASECHK.TRANS64.TRYWAIT P0, [R2+URZ+0x8], R3 ;  /* 0x00000803020075a7 */ /* 0x0002a600080011ff */
[----:B--2---:R-:W-:Y:S05]  /*9cc0*/  @!P0 NANOSLEEP.SYNCS 0x989680 ;  /* 0x009896800000895d */ /* 0x004fea0003900000 */
[----:B------:R-:W2:Y:S02]  /*9cd0*/  @!P0 SYNCS.PHASECHK.TRANS64 P0, [R2+URZ+0x8], R3 ;  /* 0x00000803020085a7 */ /* 0x000ea400080010ff */
[----:B--2---:R-:W-:Y:S05]  /*9ce0*/  @!P0 BRA `(.L_x_80) ;  /* 0xfffffffc00ec8947 */ /* 0x004fea000383ffff */
[----:B------:R-:W-:Y:S05]  /*9cf0*/  BRA `(.L_x_79) ;  /* 0xffffff9c00547947 */ /* 0x000fea000383ffff */
.L_x_81:
[----:B-1----:R1:W2:Y:S02]  /*9d00*/  SYNCS.PHASECHK.TRANS64.TRYWAIT P0, [R0+URZ+0x150], R4 ;  /* 0x00015004000075a7 */ /* 0x0022a400080011ff */
[----:B--2---:R-:W-:Y:S05]  /*9d10*/  @!P0 NANOSLEEP.SYNCS 0x989680 ;  /* 0x009896800000895d */ /* 0x004fea0003900000 */
[----:B------:R-:W2:Y:S02]  /*9d20*/  @!P0 SYNCS.PHASECHK.TRANS64 P0, [R0+URZ+0x150], R4 ;  /* 0x00015004000085a7 */ /* 0x000ea400080010ff */
[----:B--2---:R-:W-:Y:S05]  /*9d30*/  @!P0 BRA `(.L_x_81) ;  /* 0xfffffffc00f08947 */ /* 0x004fea000383ffff */
[----:B------:R-:W-:Y:S05]  /*9d40*/  BRA `(.L_x_189) ;  /* 0xffffffa000407947 */ /* 0x000fea000383ffff */
.L_x_83:
[----:B------:R-:W-:-:S07]  /*9d50*/  MOV R0, UR9 ;  /* 0x0000000900007c02 */ /* 0x000fce0008000f00 */
.L_x_190:
[----:B-1----:R1:W2:Y:S02]  /*9d60*/  SYNCS.PHASECHK.TRANS64.TRYWAIT P0, [R0+URZ+0x190], R4 ;  /* 0x00019004000075a7 */ /* 0x0022a400080011ff */
[----:B--2---:R-:W-:Y:S05]  /*9d70*/  @!P0 NANOSLEEP.SYNCS 0x989680 ;  /* 0x009896800000895d */ /* 0x004fea0003900000 */
[----:B------:R-:W2:Y:S02]  /*9d80*/  @!P0 SYNCS.PHASECHK.TRANS64 P0, [R0+URZ+0x190], R4 ;  /* 0x00019004000085a7 */ /* 0x000ea400080010ff */
[----:B--2---:R-:W-:Y:S05]  /*9d90*/  @!P0 BRA `(.L_x_190) ;  /* 0xfffffffc00f08947 */ /* 0x004fea000383ffff */
[----:B------:R-:W-:Y:S05]  /*9da0*/  BRA `(.L_x_191) ;  /* 0xffffffa0008c7947 */ /* 0x000fea000383ffff */
.L_x_86:
[----:B------:R-:W-:Y:S07]  /*9db0*/  MOV R0, UR8 ;  /* 0x0000000800007c02 */ /* 0x000fee0008000f00 */
.L_x_192:
[----:B-1----:R1:W2:Y:S02]  /*9dc0*/  SYNCS.PHASECHK.TRANS64.TRYWAIT P0, [R0+URZ], R4 ;  /* 0x00000004000075a7 */ /* 0x0022a400080011ff */
[----:B--2---:R-:W-:Y:S05]  /*9dd0*/  @!P0 NANOSLEEP.SYNCS 0x989680 ;  /* 0x009896800000895d */ /* 0x004fea0003900000 */
[----:B------:R-:W2:Y:S02]  /*9de0*/  @!P0 SYNCS.PHASECHK.TRANS64 P0, [R0+URZ], R4 ;  /* 0x00000004000085a7 */ /* 0x000ea400080010ff */
[----:B--2---:R-:W-:Y:S05]  /*9df0*/  @!P0 BRA `(.L_x_192) ;  /* 0xfffffffc00f08947 */ /* 0x004fea000383ffff */
[----:B------:R-:W-:Y:S05]  /*9e00*/  BRA `(.L_x_85) ;  /* 0xffffffa000a07947 */ /* 0x000fea000383ffff */
.L_x_90:
[----:B-1----:R-:W-:-:S07]  /*9e10*/  MOV R0, UR8 ;  /* 0x0000000800007c02 */ /* 0x002fce0008000f00 */
.L_x_193:
[----:B-1----:R1:W2:Y:S02]  /*9e20*/  SYNCS.PHASECHK.TRANS64.TRYWAIT P0, [R0+URZ], R2 ;  /* 0x00000002000075a7 */ /* 0x0022a400080011ff */
[----:B--2---:R-:W-:Y:S05]  /*9e30*/  @!P0 NANOSLEEP.SYNCS 0x989680 ;  /* 0x009896800000895d */ /* 0x004fea0003900000 */
[----:B------:R-:W2:Y:S02]  /*9e40*/  @!P0 SYNCS.PHASECHK.TRANS64 P0, [R0+URZ], R2 ;  /* 0x00000002000085a7 */ /* 0x000ea400080010ff */
[----:B--2---:R-:W-:Y:S05]  /*9e50*/  @!P0 BRA `(.L_x_193) ;  /* 0xfffffffc00f08947 */ /* 0x004fea000383ffff */
[----:B------:R-:W-:Y:S05]  /*9e60*/  BRA `(.L_x_194) ;  /* 0xffffffa400947947 */ /* 0x000fea000383ffff */
.L_x_91:
[----:B------:R-:W-:-:S07]  /*9e70*/  MOV R0, UR8 ;  /* 0x0000000800007c02 */ /* 0x000fce0008000f00 */
.L_x_195:
[----:B-1----:R1:W2:Y:S02]  /*9e80*/  SYNCS.PHASECHK.TRANS64.TRYWAIT P0, [R0+URZ], R3 ;  /* 0x00000003000075a7 */ /* 0x0022a400080011ff */
[----:B--2---:R-:W-:Y:S05]  /*9e90*/  @!P0 NANOSLEEP.SYNCS 0x989680 ;  /* 0x009896800000895d */ /* 0x004fea0003900000 */
[----:B------:R-:W2:Y:S02]  /*9ea0*/  @!P0 SYNCS.PHASECHK.TRANS64 P0, [R0+URZ], R3 ;  /* 0x00000003000085a7 */ /* 0x000ea400080010ff */
[----:B--2---:R-:W-:Y:S05]  /*9eb0*/  @!P0 BRA `(.L_x_195) ;  /* 0xfffffffc00f08947 */ /* 0x004fea000383ffff */
[----:B------:R-:W-:Y:S05]  /*9ec0*/  BRA `(.L_x_196) ;  /* 0xffffffa400a07947 */ /* 0x000fea000383ffff */
.L_x_92:
[----:B------:R-:W-:-:S07]  /*9ed0*/  MOV R0, UR8 ;  /* 0x0000000800007c02 */ /* 0x000fce0008000f00 */
.L_x_197:
[----:B-1----:R1:W2:Y:S02]  /*9ee0*/  SYNCS.PHASECHK.TRANS64.TRYWAIT P0, [R0+URZ], R3 ;  /* 0x00000003000075a7 */ /* 0x0022a400080011ff */
[----:B--2---:R-:W-:Y:S05]  /*9ef0*/  @!P0 NANOSLEEP.SYNCS 0x989680 ;  /* 0x009896800000895d */ /* 0x004fea0003900000 */
[----:B------:R-:W2:Y:S02]  /*9f00*/  @!P0 SYNCS.PHASECHK.TRANS64 P0, [R0+URZ], R3 ;  /* 0x00000003000085a7 */ /* 0x000ea400080010ff */
[----:B--2---:R-:W-:Y:S05]  /*9f10*/  @!P0 BRA `(.L_x_197) ;  /* 0xfffffffc00f08947 */ /* 0x004fea000383ffff */
[----:B------:R-:W-:Y:S05]  /*9f20*/  BRA `(.L_x_198) ;  /* 0xffffffa400ac7947 */ /* 0x000fea000383ffff */
.L_x_95:
[----:B------:R-:W-:-:S07]  /*9f30*/  MOV R0, UR5 ;  /* 0x0000000500007c02 */ /* 0x000fce0008000f00 */
.L_x_199:
[----:B-1----:R1:W2:Y:S02]  /*9f40*/  SYNCS.PHASECHK.TRANS64.TRYWAIT P1, [R0+URZ+0x1d0], R2 ;  /* 0x0001d002000075a7 */ /* 0x0022a400080211ff */
[----:B--2---:R-:W-:Y:S05]  /*9f50*/  @!P1 NANOSLEEP.SYNCS 0x989680 ;  /* 0x009896800000995d */ /* 0x004fea0003900000 */
[----:B------:R-:W2:Y:S02]  /*9f60*/  @!P1 SYNCS.PHASECHK.TRANS64 P1, [R0+URZ+0x1d0], R2 ;  /* 0x0001d002000095a7 */ /* 0x000ea400080210ff */
[----:B--2---:R-:W-:Y:S05]  /*9f70*/  @!P1 BRA `(.L_x_199) ;  /* 0xfffffffc00f09947 */ /* 0x004fea000383ffff */
[----:B------:R-:W-:Y:S05]  /*9f80*/  BRA `(.L_x_200) ;  /* 0xffffffa400f87947 */ /* 0x000fea000383ffff */
.L_x_100:
[----:B--2---:R2:W4:Y:S02]  /*9f90*/  SYNCS.PHASECHK.TRANS64.TRYWAIT P0, [R0+URZ+0x150], R2 ;  /* 0x00015002000075a7 */ /* 0x00452400080011ff */
[----:B----4-:R-:W-:Y:S05]  /*9fa0*/  @!P0 NANOSLEEP.SYNCS 0x989680 ;  /* 0x009896800000895d */ /* 0x010fea0003900000 */
[----:B------:R-:W4:Y:S02]  /*9fb0*/  @!P0 SYNCS.PHASECHK.TRANS64 P0, [R0+URZ+0x150], R2 ;  /* 0x00015002000085a7 */ /* 0x000f2400080010ff */
[----:B----4-:R-:W-:Y:S05]  /*9fc0*/  @!P0 BRA `(.L_x_100) ;  /* 0xfffffffc00f08947 */ /* 0x010fea000383ffff */
[----:B------:R-:W-:Y:S05]  /*9fd0*/  BRA `(.L_x_201) ;  /* 0xffffffa800fc7947 */ /* 0x000fea000383ffff */
.L_x_103:
[----:B------:R-:W-:Y:S07]  /*9fe0*/  MOV R0, UR13 ;  /* 0x0000000d00007c02 */ /* 0x000fee0008000f00 */
.L_x_202:
[----:B--2---:R2:W4:Y:S02]  /*9ff0*/  SYNCS.PHASECHK.TRANS64.TRYWAIT P0, [R0+URZ+0x148], R2 ;  /* 0x00014802000075a7 */ /* 0x00452400080011ff */
[----:B----4-:R-:W-:Y:S05]  /*a000*/  @!P0 NANOSLEEP.SYNCS 0x989680 ;  /* 0x009896800000895d */ /* 0x010fea0003900000 */
[----:B------:R-:W4:Y:S02]  /*a010*/  @!P0 SYNCS.PHASECHK.TRANS64 P0, [R0+URZ+0x148], R2 ;  /* 0x00014802000085a7 */ /* 0x000f2400080010ff */
[----:B----4-:R-:W-:Y:S05]  /*a020*/  @!P0 BRA `(.L_x_202) ;  /* 0xfffffffc00f08947 */ /* 0x010fea000383ffff */
[----:B------:R-:W-:Y:S05]  /*a030*/  BRA `(.L_x_102) ;  /* 0xffffffac00dc7947 */ /* 0x000fea000383ffff */
.L_x_106:
[----:B------:R-:W-:Y:S07]  /*a040*/  MOV R0, UR16 ;  /* 0x0000001000007c02 */ /* 0x000fee0008000f00 */
.L_x_203:
[----:B-1----:R1:W2:Y:S02]  /*a050*/  SYNCS.PHASECHK.TRANS64.TRYWAIT P0, [R0+URZ+0x128], R9 ;  /* 0x00012809000075a7 */ /* 0x0022a400080011ff */
[----:B--2---:R-:W-:Y:S05]  /*a060*/  @!P0 NANOSLEEP.SYNCS 0x989680 ;  /* 0x009896800000895d */ /* 0x004fea0003900000 */
[----:B------:R-:W2:Y:S02]  /*a070*/  @!P0 SYNCS.PHASECHK.TRANS64 P0, [R0+URZ+0x128], R9 ;  /* 0x00012809000085a7 */ /* 0x000ea400080010ff */
[----:B--2---:R-:W-:Y:S05]  /*a080*/  @!P0 BRA `(.L_x_203) ;  /* 0xfffffffc00f08947 */ /* 0x004fea000383ffff */
[----:B------:R-:W-:Y:S05]  /*a090*/  BRA `(.L_x_204) ;  /* 0xffffffb000547947 */ /* 0x000fea000383ffff */
.L_x_107:
[----:B------:R-:W-:Y:S07]  /*a0a0*/  MOV R0, UR14 ;  /* 0x0000000e00007c02 */ /* 0x000fee0008000f00 */
.L_x_205:
[----:B-1----:R1:W2:Y:S02]  /*a0b0*/  SYNCS.PHASECHK.TRANS64.TRYWAIT P0, [R0+URZ+0x128], R22 ;  /* 0x00012816000075a7 */ /* 0x0022a400080011ff */
[----:B--2---:R-:W-:Y:S05]  /*a0c0*/  @!P0 NANOSLEEP.SYNCS 0x989680 ;  /* 0x009896800000895d */ /* 0x004fea0003900000 */
[----:B------:R-:W2:Y:S02]  /*a0d0*/  @!P0 SYNCS.PHASECHK.TRANS64 P0, [R0+URZ+0x128], R22 ;  /* 0x00012816000085a7 */ /* 0x000ea400080010ff */
[----:B--2---:R-:W-:Y:S05]  /*a0e0*/  @!P0 BRA `(.L_x_205) ;  /* 0xfffffffc00f08947 */ /* 0x004fea000383ffff */
[----:B------:R-:W-:Y:S05]  /*a0f0*/  BRA `(.L_x_206) ;  /* 0xffffffb400107947 */ /* 0x000fea000383ffff */
.L_x_109:
[----:B------:R-:W-:-:S07]  /*a100*/  MOV R0, UR4 ;  /* 0x0000000400007c02 */ /* 0x000fce0008000f00 */
.L_x_207:
[----:B-1----:R1:W4:Y:S02]  /*a110*/  SYNCS.PHASECHK.TRANS64.TRYWAIT P0, [R0+URZ], R2 ;  /* 0x00000002000075a7 */ /* 0x00232400080011ff */
[----:B----4-:R-:W-:Y:S05]  /*a120*/  @!P0 NANOSLEEP.SYNCS 0x989680 ;  /* 0x009896800000895d */ /* 0x010fea0003900000 */
[----:B------:R-:W4:Y:S02]  /*a130*/  @!P0 SYNCS.PHASECHK.TRANS64 P0, [R0+URZ], R2 ;  /* 0x00000002000085a7 */ /* 0x000f2400080010ff */
[----:B----4-:R-:W-:Y:S05]  /*a140*/  @!P0 BRA `(.L_x_207) ;  /* 0xfffffffc00f08947 */ /* 0x010fea000383ffff */
[----:B------:R-:W-:Y:S05]  /*a150*/  BRA `(.L_x_208) ;  /* 0xffffffb400b87947 */ /* 0x000fea000383ffff */
.L_x_110:
[----:B------:R-:W-:-:S07]  /*a160*/  MOV R0, UR4 ;  /* 0x0000000400007c02 */ /* 0x000fce0008000f00 */
.L_x_209:
[----:B-1----:R1:W4:Y:S02]  /*a170*/  SYNCS.PHASECHK.TRANS64.TRYWAIT P0, [R0+URZ], R2 ;  /* 0x00000002000075a7 */ /* 0x00232400080011ff */
[----:B----4-:R-:W-:Y:S05]  /*a180*/  @!P0 NANOSLEEP.SYNCS 0x989680 ;  /* 0x009896800000895d */ /* 0x010fea0003900000 */
[----:B------:R-:W4:Y:S02]  /*a190*/  @!P0 SYNCS.PHASECHK.TRANS64 P0, [R0+URZ], R2 ;  /* 0x00000002000085a7 */ /* 0x000f2400080010ff */
[----:B----4-:R-:W-:Y:S05]  /*a1a0*/  @!P0 BRA `(.L_x_209) ;  /* 0xfffffffc00f08947 */ /* 0x010fea000383ffff */
[----:B------:R-:W-:Y:S05]  /*a1b0*/  BRA `(.L_x_210) ;  /* 0xffffffb400c47947 */ /* 0x000fea000383ffff */
.L_x_112:
[----:B-1----:R1:W2:Y:S02]  /*a1c0*/  SYNCS.PHASECHK.TRANS64.TRYWAIT P0, [R0+URZ+0x150], R2 ;  /* 0x00015002000075a7 */ /* 0x0022a400080011ff */
[----:B--2---:R-:W-:Y:S05]  /*a1d0*/  @!P0 NANOSLEEP.SYNCS 0x989680 ;  /* 0x009896800000895d */ /* 0x004fea0003900000 */
[----:B------:R-:W2:Y:S02]  /*a1e0*/  @!P0 SYNCS.PHASECHK.TRANS64 P0, [R0+URZ+0x150], R2 ;  /* 0x00015002000085a7 */ /* 0x000ea400080010ff */
[----:B--2---:R-:W-:Y:S05]  /*a1f0*/  @!P0 BRA `(.L_x_112) ;  /* 0xfffffffc00f08947 */ /* 0x004fea000383ffff */
[----:B------:R-:W-:Y:S05]  /*a200*/  BRA `(.L_x_211) ;  /* 0xffffffb8008c7947 */ /* 0x000fea000383ffff */
.L_x_126:
[----:B-1----:R1:W2:Y:S02]  /*a210*/  SYNCS.PHASECHK.TRANS64.TRYWAIT P0, [R68+URZ+0x110], R0 ;  /* 0x00011000440075a7 */ /* 0x0022a400080011ff */
[----:B--2---:R-:W-:Y:S05]  /*a220*/  @!P0 NANOSLEEP.SYNCS 0x989680 ;  /* 0x009896800000895d */ /* 0x004fea0003900000 */
[----:B------:R-:W2:Y:S02]  /*a230*/  @!P0 SYNCS.PHASECHK.TRANS64 P0, [R68+URZ+0x110], R0 ;  /* 0x00011000440085a7 */ /* 0x000ea400080010ff */
[----:B--2---:R-:W-:Y:S05]  /*a240*/  @!P0 BRA `(.L_x_126) ;  /* 0xfffffffc00f08947 */ /* 0x004fea000383ffff */
[----:B------:R-:W-:Y:S05]  /*a250*/  BRA `(.L_x_125) ;  /* 0xffffffc8001c7947 */ /* 0x000fea000383ffff */
.L_x_129:
[----:B--2---:R2:W1:Y:S02]  /*a260*/  SYNCS.PHASECHK.TRANS64.TRYWAIT P0, [R61+URZ+0x170], R0 ;  /* 0x000170003d0075a7 */ /* 0x00446400080011ff */
[----:B-1----:R-:W-:Y:S05]  /*a270*/  @!P0 NANOSLEEP.SYNCS 0x989680 ;  /* 0x009896800000895d */ /* 0x002fea0003900000 */
[----:B------:R-:W1:Y:S02]  /*a280*/  @!P0 SYNCS.PHASECHK.TRANS64 P0, [R61+URZ+0x170], R0 ;  /* 0x000170003d0085a7 */ /* 0x000e6400080010ff */
[----:B-1----:R-:W-:Y:S05]  /*a290*/  @!P0 BRA `(.L_x_129) ;  /* 0xfffffffc00f08947 */ /* 0x002fea000383ffff */
[----:B------:R-:W-:Y:S05]  /*a2a0*/  BRA `(.L_x_128) ;  /* 0xffffffc800647947 */ /* 0x000fea000383ffff */
        .weak           $__internal_0_$__cuda_sm10x_tcgen05_guardrail_trap_col_being_dealloced_not_returned_by_alloc
        .type           $__internal_0_$__cuda_sm10x_tcgen05_guardrail_trap_col_being_dealloced_not_returned_by_alloc,@function
        .size           $__internal_0_$__cuda_sm10x_tcgen05_guardrail_trap_col_being_dealloced_not_returned_by_alloc,($__internal_1_$__cuda_sm10x_tcgen05_guardrail_trap_phase_invalid_during_alloc - $__internal_0_$__cuda_sm10x_tcgen05_guardrail_trap_col_being_dealloced_not_returned_by_alloc)
$__internal_0_$__cuda_sm10x_tcgen05_guardrail_trap_col_being_dealloced_not_returned_by_alloc:
[----:B------:R-:W-:Y:S05]  /*a2b0*/  BPT.TRAP 0x1 ;  /* 0x000000040000795c */ /* 0x000fea0000300000 */
[----:B------:R-:W-:-:S04]  /*a2c0*/  HFMA2 R3, -RZ, RZ, 0, 0 ;  /* 0x00000000ff037431 */ /* 0x000fc800000001ff */
[----:B------:R-:W-:Y:S05]  /*a2d0*/  RET.REL.NODEC R2 `(_ZN7cutlass13device_kernelINS_4gemm6kernel13GemmUniversalIN4cute5tupleIJiiiiEEENS1_10collective13CollectiveMmaINS1_35MainloopSm100TmaUmmaWarpSpecializedILi17ELi2ELi4ENS5_IJNS4_1CILi2EEENSA_ILi1EEESC_EEEEENS5_IJNSA_ILi128EEENSA_ILi64EEESG_EEENS_6half_tENS5_IJlSC_lEEESI_SJ_NS4_8TiledMMAINS4_8MMA_AtomIJNS4_26SM100_MMA_F16BF16_2x1SM_SSISI_SI_fLi128ELi64ELNS4_4UMMA5MajorE0ELSO_0ELNSN_7ScaleInE0ELSP_0EEEEEENS4_6LayoutINS5_IJSC_SC_SC_EEENS5_IJNSA_ILi0EEESU_SU_EEEEENS5_IJNS4_10UnderscoreESX_SX_EEEEENS4_18SM100_TMA_2SM_LOADENS4_14ComposedLayoutINS4_7SwizzleILi3ELi4ELi3EEENS4_18smem_ptr_flag_bitsILi16EEENSS_INS5_IJNSA_ILi8EEESG_EEENS5_IJSG_SC_EEEEEEEvNS4_8identityES10_S1A_vS1B_EENS_8epilogue10collective18CollectiveEpilogueINS1D_23Sm100TmaWarpSpecializedILi3ELi2ELi16ELb1ELb0EEEJNS5_IJSG_SG_SG_EEENS5_IJNSS_ISG_SC_EENSS_INS5_IJNSA_ILi16EEESB_EEENS5_IJSC_NSA_ILi32EEEEEEEEEEESI_SJ_SI_SJ_NS1D_6fusion15FusionCallbacksIS1H_NS1Q_13LinCombEltActINS1D_6thread4GELUESI_fSI_fLNS_15FloatRoundStyleE2EEES1I_S1P_JEEENS4_5SM1004TMEM4LOAD26SM100_TMEM_LOAD_32dp32b16xENS4_13SM90_TMA_LOADENS11_INS12_ILi1ELi4ELi3EEES15_NSS_INS5_IJS16_S1K_EEENS5_IJS1K_SC_EEEEEEENS4_39AutoVectorizingCopyWithAssumedAlignmentILi128EEENS4_14SM90_TMA_STOREES27_S29_S29_EEEvvEEEEvNT_6ParamsE) ;  /* 0xffffff5c02487950 */ /* 0x000fea0003c3ffff */
        .weak           $__internal_1_$__cuda_sm10x_tcgen05_guardrail_trap_phase_invalid_during_alloc
        .type           $__internal_1_$__cuda_sm10x_tcgen05_guardrail_trap_phase_invalid_during_alloc,@function
        .size           $__internal_1_$__cuda_sm10x_tcgen05_guardrail_trap_phase_invalid_during_alloc,($__internal_2_$__cuda_sm10x_tcgen05_guardrail_trap_unallocated_columns_being_dealloced - $__internal_1_$__cuda_sm10x_tcgen05_guardrail_trap_phase_invalid_during_alloc)
$__internal_1_$__cuda_sm10x_tcgen05_guardrail_trap_phase_invalid_during_alloc:
[----:B------:R-:W-:Y:S05]  /*a2e0*/  BPT.TRAP 0x1 ;  /* 0x000000040000795c */ /* 0x000fea0000300000 */
[----:B------:R-:W-:-:S04]  /*a2f0*/  MOV R3, 0x0 ;  /* 0x0000000000037802 */ /* 0x000fc80000000f00 */
[----:B------:R-:W-:Y:S05]  /*a300*/  RET.REL.NODEC R2 `(_ZN7cutlass13device_kernelINS_4gemm6kernel13GemmUniversalIN4cute5tupleIJiiiiEEENS1_10collective13CollectiveMmaINS1_35MainloopSm100TmaUmmaWarpSpecializedILi17ELi2ELi4ENS5_IJNS4_1CILi2EEENSA_ILi1EEESC_EEEEENS5_IJNSA_ILi128EEENSA_ILi64EEESG_EEENS_6half_tENS5_IJlSC_lEEESI_SJ_NS4_8TiledMMAINS4_8MMA_AtomIJNS4_26SM100_MMA_F16BF16_2x1SM_SSISI_SI_fLi128ELi64ELNS4_4UMMA5MajorE0ELSO_0ELNSN_7ScaleInE0ELSP_0EEEEEENS4_6LayoutINS5_IJSC_SC_SC_EEENS5_IJNSA_ILi0EEESU_SU_EEEEENS5_IJNS4_10UnderscoreESX_SX_EEEEENS4_18SM100_TMA_2SM_LOADENS4_14ComposedLayoutINS4_7SwizzleILi3ELi4ELi3EEENS4_18smem_ptr_flag_bitsILi16EEENSS_INS5_IJNSA_ILi8EEESG_EEENS5_IJSG_SC_EEEEEEEvNS4_8identityES10_S1A_vS1B_EENS_8epilogue10collective18CollectiveEpilogueINS1D_23Sm100TmaWarpSpecializedILi3ELi2ELi16ELb1ELb0EEEJNS5_IJSG_SG_SG_EEENS5_IJNSS_ISG_SC_EENSS_INS5_IJNSA_ILi16EEESB_EEENS5_IJSC_NSA_ILi32EEEEEEEEEEESI_SJ_SI_SJ_NS1D_6fusion15FusionCallbacksIS1H_NS1Q_13LinCombEltActINS1D_6thread4GELUESI_fSI_fLNS_15FloatRoundStyleE2EEES1I_S1P_JEEENS4_5SM1004TMEM4LOAD26SM100_TMEM_LOAD_32dp32b16xENS4_13SM90_TMA_LOADENS11_INS12_ILi1ELi4ELi3EEES15_NSS_INS5_IJS16_S1K_EEENS5_IJS1K_SC_EEEEEEENS4_39AutoVectorizingCopyWithAssumedAlignmentILi128EEENS4_14SM90_TMA_STOREES27_S29_S29_EEEvvEEEEvNT_6ParamsE) ;  /* 0xffffff5c023c7950 */ /* 0x000fea0003c3ffff */
        .weak           $__internal_2_$__cuda_sm10x_tcgen05_guardrail_trap_unallocated_columns_being_dealloced
        .type           $__internal_2_$__cuda_sm10x_tcgen05_guardrail_trap_unallocated_columns_being_dealloced,@function
        .size           $__internal_2_$__cuda_sm10x_tcgen05_guardrail_trap_unallocated_columns_being_dealloced,(.L_x_213 - $__internal_2_$__cuda_sm10x_tcgen05_guardrail_trap_unallocated_columns_being_dealloced)
$__internal_2_$__cuda_sm10x_tcgen05_guardrail_trap_unallocated_columns_being_dealloced:
[----:B------:R-:W-:Y:S05]  /*a310*/  BPT.TRAP 0x1 ;  /* 0x000000040000795c */ /* 0x000fea0000300000 */
[----:B------:R-:W-:-:S04]  /*a320*/  HFMA2 R3, -RZ, RZ, 0, 0 ;  /* 0x00000000ff037431 */ /* 0x000fc800000001ff */
[----:B------:R-:W-:Y:S05]  /*a330*/  RET.REL.NODEC R2 `(_ZN7cutlass13device_kernelINS_4gemm6kernel13GemmUniversalIN4cute5tupleIJiiiiEEENS1_10collective13CollectiveMmaINS1_35MainloopSm100TmaUmmaWarpSpecializedILi17ELi2ELi4ENS5_IJNS4_1CILi2EEENSA_ILi1EEESC_EEEEENS5_IJNSA_ILi128EEENSA_ILi64EEESG_EEENS_6half_tENS5_IJlSC_lEEESI_SJ_NS4_8TiledMMAINS4_8MMA_AtomIJNS4_26SM100_MMA_F16BF16_2x1SM_SSISI_SI_fLi128ELi64ELNS4_4UMMA5MajorE0ELSO_0ELNSN_7ScaleInE0ELSP_0EEEEEENS4_6LayoutINS5_IJSC_SC_SC_EEENS5_IJNSA_ILi0EEESU_SU_EEEEENS5_IJNS4_10UnderscoreESX_SX_EEEEENS4_18SM100_TMA_2SM_LOADENS4_14ComposedLayoutINS4_7SwizzleILi3ELi4ELi3EEENS4_18smem_ptr_flag_bitsILi16EEENSS_INS5_IJNSA_ILi8EEESG_EEENS5_IJSG_SC_EEEEEEEvNS4_8identityES10_S1A_vS1B_EENS_8epilogue10collective18CollectiveEpilogueINS1D_23Sm100TmaWarpSpecializedILi3ELi2ELi16ELb1ELb0EEEJNS5_IJSG_SG_SG_EEENS5_IJNSS_ISG_SC_EENSS_INS5_IJNSA_ILi16EEESB_EEENS5_IJSC_NSA_ILi32EEEEEEEEEEESI_SJ_SI_SJ_NS1D_6fusion15FusionCallbacksIS1H_NS1Q_13LinCombEltActINS1D_6thread4GELUESI_fSI_fLNS_15FloatRoundStyleE2EEES1I_S1P_JEEENS4_5SM1004TMEM4LOAD26SM100_TMEM_LOAD_32dp32b16xENS4_13SM90_TMA_LOADENS11_INS12_ILi1ELi4ELi3EEES15_NSS_INS5_IJS16_S1K_EEENS5_IJS1K_SC_EEEEEEENS4_39AutoVectorizingCopyWithAssumedAlignmentILi128EEENS4_14SM90_TMA_STOREES27_S29_S29_EEEvvEEEEvNT_6ParamsE) ;  /* 0xffffff5c02307950 */ /* 0x000fea0003c3ffff */
.L_x_212:
[----:B------:R-:W-:-:S00]  /*a340*/  BRA `(.L_x_212) ;  /* 0xfffffffc00fc7947 */ /* 0x000fc0000383ffff */
[----:B------:R-:W-:-:S00]  /*a350*/  NOP ;  /* 0x0000000000007918 */ /* 0x000fc00000000000 */
        /* <DEDUP_REMOVED lines=10> */
.L_x_213:


//--------------------- .nv.global.init           --------------------------
	.section	.nv.global.init,"aw",@progbits
.nv.global.init:
	.type		$str$27,@object
	.size		$str$27,($str$28 - $str$27)
$str$27:
        /*0000*/ 	.byte	0x28, 0x61, 0x64, 0x64, 0x72, 0x65, 0x73, 0x73, 0x20, 0x26, 0x20, 0x6d, 0x61, 0x73, 0x6b, 0x29
        /*0010*/ 	.byte	0x20, 0x3d, 0x3d, 0x20, 0x30, 0x00
	.type		$str$28,@object
	.size		$str$28,($str$26 - $str$28)
$str$28:
        /*0016*/ 	.byte	0x2f, 0x74, 0x6d, 0x70, 0x2f, 0x63, 0x75, 0x74, 0x6c, 0x61, 0x73, 0x73, 0x5f, 0x73, 0x77, 0x65
        /*0026*/ 	.byte	0x65, 0x70, 0x5f, 0x73, 0x72, 0x63, 0x2f, 0x69, 0x6e, 0x63, 0x6c, 0x75, 0x64, 0x65, 0x2f, 0x63
        /*0036*/ 	.byte	0x75, 0x74, 0x65, 0x2f, 0x70, 0x6f, 0x69, 0x6e, 0x74, 0x65, 0x72, 0x5f, 0x66, 0x6c, 0x61, 0x67
        /*0046*/ 	.byte	0x67, 0x65, 0x64, 0x2e, 0x68, 0x70, 0x70, 0x00
	.type		$str$26,@object
	.size		$str$26,($str$25 - $str$26)
$str$26:
        /*004e*/ 	.byte	0x2f, 0x74, 0x6d, 0x70, 0x2f, 0x63, 0x75, 0x74, 0x6c, 0x61, 0x73, 0x73, 0x5f, 0x73, 0x77, 0x65
        /*005e*/ 	.byte	0x65, 0x70, 0x5f, 0x73, 0x72, 0x63, 0x2f, 0x69, 0x6e, 0x63, 0x6c, 0x75, 0x64, 0x65, 0x2f, 0x63
        /*006e*/ 	.byte	0x75, 0x74, 0x65, 0x2f, 0x61, 0x74, 0x6f, 0x6d, 0x2f, 0x63, 0x6f, 0x70, 0x79, 0x5f, 0x74, 0x72
        /*007e*/ 	.byte	0x61, 0x69, 0x74, 0x73, 0x5f, 0x73, 0x6d, 0x31, 0x30, 0x30, 0x2e, 0x68, 0x70, 0x70, 0x00
	.type		$str$25,@object
	.size		$str$25,(__unnamed_1 - $str$25)
$str$25:
        /*008d*/ 	.byte	0x28, 0x28, 0x75, 0x69, 0x6e, 0x74, 0x33, 0x32, 0x5f, 0x74, 0x28, 0x74, 0x68, 0x72, 0x65, 0x61
        /*009d*/ 	.byte	0x64, 0x49, 0x64, 0x78, 0x2e, 0x78, 0x29, 0x20, 0x2f, 0x20, 0x33, 0x32, 0x29, 0x20, 0x25, 0x20
        /*00ad*/ 	.byte	0x34, 0x29, 0x20, 0x3d, 0x3d, 0x20, 0x28, 0x28, 0x28, 0x74, 0x6d, 0x65, 0x6d, 0x5f, 0x61, 0x64
        /*00bd*/ 	.byte	0x64, 0x72, 0x20, 0x3e, 0x3e, 0x20, 0x31, 0x36, 0x29, 0x20, 0x2f, 0x20, 0x33, 0x32, 0x29, 0x20
        /*00cd*/ 	.byte	0x25, 0x20, 0x34, 0x29, 0x00
	.type		__unnamed_1,@object
	.size		__unnamed_1,(__unnamed_2 - __unnamed_1)
__unnamed_1:
        /*00d2*/ 	.byte	0x61, 0x75, 0x74, 0x6f, 0x20, 0x63, 0x75, 0x74, 0x65, 0x3a, 0x3a, 0x61, 0x73, 0x5f, 0x70, 0x6f
        /* <DEDUP_REMOVED lines=24> */
        /*0262*/ 	.byte	0x34, 0x38, 0x3e, 0x3e, 0x3e, 0x3e, 0x5d, 0x00
	.type		__unnamed_2,@object
	.size		__unnamed_2,(.L_2 - __unnamed_2)
__unnamed_2:
        /* <DEDUP_REMOVED lines=40> */
        /*04ea*/ 	.byte	0x3a, 0x3a, 0x43, 0x3c, 0x30, 0x3e, 0x3e, 0x3e, 0x3e, 0x5d, 0x00
.L_2:


//--------------------- .nv.shared._ZN7cutlass13device_kernelINS_4gemm6kernel13GemmUniversalIN4cute5tupleIJiiiiEEENS1_10collective13CollectiveMmaINS1_35MainloopSm100TmaUmmaWarpSpecializedILi17ELi2ELi4ENS5_IJNS4_1CILi2EEENSA_ILi1EEESC_EEEEENS5_IJNSA_ILi128EEENSA_ILi64EEESG_EEENS_6half_tENS5_IJlSC_lEEESI_SJ_NS4_8TiledMMAINS4_8MMA_AtomIJNS4_26SM100_MMA_F16BF16_2x1SM_SSISI_SI_fLi128ELi64ELNS4_4UMMA5MajorE0ELSO_0ELNSN_7ScaleInE0ELSP_0EEEEEENS4_6LayoutINS5_IJSC_SC_SC_EEENS5_IJNSA_ILi0EEESU_SU_EEEEENS5_IJNS4_10UnderscoreESX_SX_EEEEENS4_18SM100_TMA_2SM_LOADENS4_14ComposedLayoutINS4_7SwizzleILi3ELi4ELi3EEENS4_18smem_ptr_flag_bitsILi16EEENSS_INS5_IJNSA_ILi8EEESG_EEENS5_IJSG_SC_EEEEEEEvNS4_8identityES10_S1A_vS1B_EENS_8epilogue10collective18CollectiveEpilogueINS1D_23Sm100TmaWarpSpecializedILi3ELi2ELi16ELb1ELb0EEEJNS5_IJSG_SG_SG_EEENS5_IJNSS_ISG_SC_EENSS_INS5_IJNSA_ILi16EEESB_EEENS5_IJSC_NSA_ILi32EEEEEEEEEEESI_SJ_SI_SJ_NS1D_6fusion15FusionCallbacksIS1H_NS1Q_13LinCombEltActINS1D_6thread4GELUESI_fSI_fLNS_15FloatRoundStyleE2EEES1I_S1P_JEEENS4_5SM1004TMEM4LOAD26SM100_TMEM_LOAD_32dp32b16xENS4_13SM90_TMA_LOADENS11_INS12_ILi1ELi4ELi3EEES15_NSS_INS5_IJS16_S1K_EEENS5_IJS1K_SC_EEEEEEENS4_39AutoVectorizingCopyWithAssumedAlignmentILi128EEENS4_14SM90_TMA_STOREES27_S29_S29_EEEvvEEEEvNT_6ParamsE --------------------------
	.section	.nv.shared._ZN7cutlass13device_kernelINS_4gemm6kernel13GemmUniversalIN4cute5tupleIJiiiiEEENS1_10collective13CollectiveMmaINS1_35MainloopSm100TmaUmmaWarpSpecializedILi17ELi2ELi4ENS5_IJNS4_1CILi2EEENSA_ILi1EEESC_EEEEENS5_IJNSA_ILi128EEENSA_ILi64EEESG_EEENS_6half_tENS5_IJlSC_lEEESI_SJ_NS4_8TiledMMAINS4_8MMA_AtomIJNS4_26SM100_MMA_F16BF16_2x1SM_SSISI_SI_fLi128ELi64ELNS4_4UMMA5MajorE0ELSO_0ELNSN_7ScaleInE0ELSP_0EEEEEENS4_6LayoutINS5_IJSC_SC_SC_EEENS5_IJNSA_ILi0EEESU_SU_EEEEENS5_IJNS4_10UnderscoreESX_SX_EEEEENS4_18SM100_TMA_2SM_LOADENS4_14ComposedLayoutINS4_7SwizzleILi3ELi4ELi3EEENS4_18smem_ptr_flag_bitsILi16EEENSS_INS5_IJNSA_ILi8EEESG_EEENS5_IJSG_SC_EEEEEEEvNS4_8identityES10_S1A_vS1B_EENS_8epilogue10collective18CollectiveEpilogueINS1D_23Sm100TmaWarpSpecializedILi3ELi2ELi16ELb1ELb0EEEJNS5_IJSG_SG_SG_EEENS5_IJNSS_ISG_SC_EENSS_INS5_IJNSA_ILi16EEESB_EEENS5_IJSC_NSA_ILi32EEEEEEEEEEESI_SJ_SI_SJ_NS1D_6fusion15FusionCallbacksIS1H_NS1Q_13LinCombEltActINS1D_6thread4GELUESI_fSI_fLNS_15FloatRoundStyleE2EEES1I_S1P_JEEENS4_5SM1004TMEM4LOAD26SM100_TMEM_LOAD_32dp32b16xENS4_13SM90_TMA_LOADENS11_INS12_ILi1ELi4ELi3EEES15_NSS_INS5_IJS16_S1K_EEENS5_IJS1K_SC_EEEEEEENS4_39AutoVectorizingCopyWithAssumedAlignmentILi128EEENS4_14SM90_TMA_STOREES27_S29_S29_EEEvvEEEEvNT_6ParamsE,"aw",@nobits
	.sectionflags	@""
	.align	16
	.zero		1024


//--------------------- .nv.shared.reserved.0     --------------------------
	.section	.nv.shared.reserved.0,"aw",@nobits
	.weak		__nv_reservedSMEM_offset_0_alias
	.size		__nv_reservedSMEM_offset_0_alias, 0, 64
	.other		__nv_reservedSMEM_offset_0_alias,@"STO_CUDA_RESERVED_SHARED STV_DEFAULT"
__nv_reservedSMEM_offset_0_alias:
	.zero		0
.nv.shared.reserved.0:
	.zero		64
	.weak		__nv_reservedSMEM_tcgen05_partition
	.type		__nv_reservedSMEM_tcgen05_partition,@object
	.size		__nv_reservedSMEM_tcgen05_partition,(.L_0 - __nv_reservedSMEM_tcgen05_partition)
__nv_reservedSMEM_tcgen05_partition:
	.zero		32
.L_0:


//--------------------- .nv.global                --------------------------
	.section	.nv.global,"aw",@nobits
.nv.global:
	.type		_ZN39_INTERNAL_6385b46c_4_k_cu_edecd15a_35854cute1_E,@object
	.size		_ZN39_INTERNAL_6385b46c_4_k_cu_edecd15a_35854cute1_E,(_ZN39_INTERNAL_6385b46c_4_k_cu_edecd15a_35854cuda3std3__45__cpo6cbeginE - _ZN39_INTERNAL_6385b46c_4_k_cu_edecd15a_35854cute1_E)
_ZN39_INTERNAL_6385b46c_4_k_cu_edecd15a_35854cute1_E:
	.zero		1
	.type		_ZN39_INTERNAL_6385b46c_4_k_cu_edecd15a_35854cuda3std3__45__cpo6cbeginE,@object
	.size		_ZN39_INTERNAL_6385b46c_4_k_cu_edecd15a_35854cuda3std3__45__cpo6cbeginE,(_ZN39_INTERNAL_6385b46c_4_k_cu_edecd15a_35854cuda3std3__48in_placeE - _ZN39_INTERNAL_6385b46c_4_k_cu_edecd15a_35854cuda3std3__45__cpo6cbeginE)
_ZN39_INTERNAL_6385b46c_4_k_cu_edecd15a_35854cuda3std3__45__cpo6cbeginE:
	.zero		1
	.type		_ZN39_INTERNAL_6385b46c_4_k_cu_edecd15a_35854cuda3std3__48in_placeE,@object
	.size		_ZN39_INTERNAL_6385b46c_4_k_cu_edecd15a_35854cuda3std3__48in_placeE,(_ZN39_INTERNAL_6385b46c_4_k_cu_edecd15a_35854cuda3std6ranges3__45__cpo9iter_moveE - _ZN39_INTERNAL_6385b46c_4_k_cu_edecd15a_35854cuda3std3__48in_placeE)
_ZN39_INTERNAL_6385b46c_4_k_cu_edecd15a_35854cuda3std3__48in_placeE:
	.zero		1
	.type		_ZN39_INTERNAL_6385b46c_4_k_cu_edecd15a_35854cuda3std6ranges3__45__cpo9iter_moveE,@object
	.size		_ZN39_INTERNAL_6385b46c_4_k_cu_edecd15a_35854cuda3std6ranges3__45__cpo9iter_moveE,(_ZN39_INTERNAL_6385b46c_4_k_cu_edecd15a_35854cuda3std3__45__cpo5beginE - _ZN39_INTERNAL_6385b46c_4_k_cu_edecd15a_35854cuda3std6ranges3__45__cpo9iter_moveE)
_ZN39_INTERNAL_6385b46c_4_k_cu_edecd15a_35854cuda3std6ranges3__45__cpo9iter_moveE:
	.zero		1
	.type		_ZN39_INTERNAL_6385b46c_4_k_cu_edecd15a_35854cuda3std3__45__cpo5beginE,@object
	.size		_ZN39_INTERNAL_6385b46c_4_k_cu_edecd15a_35854cuda3std3__45__cpo5beginE,(_ZN39_INTERNAL_6385b46c_4_k_cu_edecd15a_35854cuda3std3__441_GLOBAL__N__6385b46c_4_k_cu_edecd15a_35856ignoreE - _ZN39_INTERNAL_6385b46c_4_k_cu_edecd15a_35854cuda3std3__45__cpo5beginE)
_ZN39_INTERNAL_6385b46c_4_k_cu_edecd15a_35854cuda3std3__45__cpo5beginE:
	.zero		1
	.type		_ZN39_INTERNAL_6385b46c_4_k_cu_edecd15a_35854cuda3std3__441_GLOBAL__N__6385b46c_4_k_cu_edecd15a_35856ignoreE,@object
	.size		_ZN39_INTERNAL_6385b46c_4_k_cu_edecd15a_35854cuda3std3__441_GLOBAL__N__6385b46c_4_k_cu_edecd15a_35856ignoreE,(_ZN39_INTERNAL_6385b46c_4_k_cu_edecd15a_35854cute7productE - _ZN39_INTERNAL_6385b46c_4_k_cu_edecd15a_35854cuda3std3__441_GLOBAL__N__6385b46c_4_k_cu_edecd15a_35856ignoreE)
_ZN39_INTERNAL_6385b46c_4_k_cu_edecd15a_35854cuda3std3__441_GLOBAL__N__6385b46c_4_k_cu_edecd15a_35856ignoreE:
	.zero		1
	.type		_ZN39_INTERNAL_6385b46c_4_k_cu_edecd15a_35854cute7productE,@object
	.size		_ZN39_INTERNAL_6385b46c_4_k_cu_edecd15a_35854cute7productE,(_ZN39_INTERNAL_6385b46c_4_k_cu_edecd15a_35854cuda3std3__45__cpo3endE - _ZN39_INTERNAL_6385b46c_4_k_cu_edecd15a_35854cute7productE)
_ZN39_INTERNAL_6385b46c_4_k_cu_edecd15a_35854cute7productE:
	.zero		1
	.type		_ZN39_INTERNAL_6385b46c_4_k_cu_edecd15a_35854cuda3std3__45__cpo3endE,@object
	.size		_ZN39_INTERNAL_6385b46c_4_k_cu_edecd15a_35854cuda3std3__45__cpo3endE,(_ZN39_INTERNAL_6385b46c_4_k_cu_edecd15a_35854cuda3std3__419piecewise_constructE - _ZN39_INTERNAL_6385b46c_4_k_cu_edecd15a_35854cuda3std3__45__cpo3endE)
_ZN39_INTERNAL_6385b46c_4_k_cu_edecd15a_35854cuda3std3__45__cpo3endE:
	.zero		1
	.type		_ZN39_INTERNAL_6385b46c_4_k_cu_edecd15a_35854cuda3std3__419piecewise_constructE,@object
	.size		_ZN39_INTERNAL_6385b46c_4_k_cu_edecd15a_35854cuda3std3__419piecewise_constructE,(_ZN39_INTERNAL_6385b46c_4_k_cu_edecd15a_35854cuda3std3__45__cpo4cendE - _ZN39_INTERNAL_6385b46c_4_k_cu_edecd15a_35854cuda3std3__419piecewise_constructE)
_ZN39_INTERNAL_6385b46c_4_k_cu_edecd15a_35854cuda3std3__419piecewise_constructE:
	.zero		1
	.type		_ZN39_INTERNAL_6385b46c_4_k_cu_edecd15a_35854cuda3std3__45__cpo4cendE,@object
	.size		_ZN39_INTERNAL_6385b46c_4_k_cu_edecd15a_35854cuda3std3__45__cpo4cendE,(_ZN39_INTERNAL_6385b46c_4_k_cu_edecd15a_35854cuda3std6ranges3__45__cpo4swapE - _ZN39_INTERNAL_6385b46c_4_k_cu_edecd15a_35854cuda3std3__45__cpo4cendE)
_ZN39_INTERNAL_6385b46c_4_k_cu_edecd15a_35854cuda3std3__45__cpo4cendE:
	.zero		1
	.type		_ZN39_INTERNAL_6385b46c_4_k_cu_edecd15a_35854cuda3std6ranges3__45__cpo4swapE,@object
	.size		_ZN39_INTERNAL_6385b46c_4_k_cu_edecd15a_35854cuda3std6ranges3__45__cpo4swapE,(.L_10 - _ZN39_INTERNAL_6385b46c_4_k_cu_edecd15a_35854cuda3std6ranges3__45__cpo4swapE)
_ZN39_INTERNAL_6385b46c_4_k_cu_edecd15a_35854cuda3std6ranges3__45__cpo4swapE:
	.zero		1
.L_10:


//--------------------- .nv.constant0._ZN7cutlass13device_kernelINS_4gemm6kernel13GemmUniversalIN4cute5tupleIJiiiiEEENS1_10collective13CollectiveMmaINS1_35MainloopSm100TmaUmmaWarpSpecializedILi17ELi2ELi4ENS5_IJNS4_1CILi2EEENSA_ILi1EEESC_EEEEENS5_IJNSA_ILi128EEENSA_ILi64EEESG_EEENS_6half_tENS5_IJlSC_lEEESI_SJ_NS4_8TiledMMAINS4_8MMA_AtomIJNS4_26SM100_MMA_F16BF16_2x1SM_SSISI_SI_fLi128ELi64ELNS4_4UMMA5MajorE0ELSO_0ELNSN_7ScaleInE0ELSP_0EEEEEENS4_6LayoutINS5_IJSC_SC_SC_EEENS5_IJNSA_ILi0EEESU_SU_EEEEENS5_IJNS4_10UnderscoreESX_SX_EEEEENS4_18SM100_TMA_2SM_LOADENS4_14ComposedLayoutINS4_7SwizzleILi3ELi4ELi3EEENS4_18smem_ptr_flag_bitsILi16EEENSS_INS5_IJNSA_ILi8EEESG_EEENS5_IJSG_SC_EEEEEEEvNS4_8identityES10_S1A_vS1B_EENS_8epilogue10collective18CollectiveEpilogueINS1D_23Sm100TmaWarpSpecializedILi3ELi2ELi16ELb1ELb0EEEJNS5_IJSG_SG_SG_EEENS5_IJNSS_ISG_SC_EENSS_INS5_IJNSA_ILi16EEESB_EEENS5_IJSC_NSA_ILi32EEEEEEEEEEESI_SJ_SI_SJ_NS1D_6fusion15FusionCallbacksIS1H_NS1Q_13LinCombEltActINS1D_6thread4GELUESI_fSI_fLNS_15FloatRoundStyleE2EEES1I_S1P_JEEENS4_5SM1004TMEM4LOAD26SM100_TMEM_LOAD_32dp32b16xENS4_13SM90_TMA_LOADENS11_INS12_ILi1ELi4ELi3EEES15_NSS_INS5_IJS16_S1K_EEENS5_IJS1K_SC_EEEEEEENS4_39AutoVectorizingCopyWithAssumedAlignmentILi128EEENS4_14SM90_TMA_STOREES27_S29_S29_EEEvvEEEEvNT_6ParamsE --------------------------
	.section	.nv.constant0._ZN7cutlass13device_kernelINS_4gemm6kernel13GemmUniversalIN4cute5tupleIJiiiiEEENS1_10collective13CollectiveMmaINS1_35MainloopSm100TmaUmmaWarpSpecializedILi17ELi2ELi4ENS5_IJNS4_1CILi2EEENSA_ILi1EEESC_EEEEENS5_IJNSA_ILi128EEENSA_ILi64EEESG_EEENS_6half_tENS5_IJlSC_lEEESI_SJ_NS4_8TiledMMAINS4_8MMA_AtomIJNS4_26SM100_MMA_F16BF16_2x1SM_SSISI_SI_fLi128ELi64ELNS4_4UMMA5MajorE0ELSO_0ELNSN_7ScaleInE0ELSP_0EEEEEENS4_6LayoutINS5_IJSC_SC_SC_EEENS5_IJNSA_ILi0EEESU_SU_EEEEENS5_IJNS4_10UnderscoreESX_SX_EEEEENS4_18SM100_TMA_2SM_LOADENS4_14ComposedLayoutINS4_7SwizzleILi3ELi4ELi3EEENS4_18smem_ptr_flag_bitsILi16EEENSS_INS5_IJNSA_ILi8EEESG_EEENS5_IJSG_SC_EEEEEEEvNS4_8identityES10_S1A_vS1B_EENS_8epilogue10collective18CollectiveEpilogueINS1D_23Sm100TmaWarpSpecializedILi3ELi2ELi16ELb1ELb0EEEJNS5_IJSG_SG_SG_EEENS5_IJNSS_ISG_SC_EENSS_INS5_IJNSA_ILi16EEESB_EEENS5_IJSC_NSA_ILi32EEEEEEEEEEESI_SJ_SI_SJ_NS1D_6fusion15FusionCallbacksIS1H_NS1Q_13LinCombEltActINS1D_6thread4GELUESI_fSI_fLNS_15FloatRoundStyleE2EEES1I_S1P_JEEENS4_5SM1004TMEM4LOAD26SM100_TMEM_LOAD_32dp32b16xENS4_13SM90_TMA_LOADENS11_INS12_ILi1ELi4ELi3EEES15_NSS_INS5_IJS16_S1K_EEENS5_IJS1K_SC_EEEEEEENS4_39AutoVectorizingCopyWithAssumedAlignmentILi128EEENS4_14SM90_TMA_STOREES27_S29_S29_EEEvvEEEEvNT_6ParamsE,"a",@progbits
	.sectionflags	@""
	.align	4
.nv.constant0._ZN7cutlass13device_kernelINS_4gemm6kernel13GemmUniversalIN4cute5tupleIJiiiiEEENS1_10collective13CollectiveMmaINS1_35MainloopSm100TmaUmmaWarpSpecializedILi17ELi2ELi4ENS5_IJNS4_1CILi2EEENSA_ILi1EEESC_EEEEENS5_IJNSA_ILi128EEENSA_ILi64EEESG_EEENS_6half_tENS5_IJlSC_lEEESI_SJ_NS4_8TiledMMAINS4_8MMA_AtomIJNS4_26SM100_MMA_F16BF16_2x1SM_SSISI_SI_fLi128ELi64ELNS4_4UMMA5MajorE0ELSO_0ELNSN_7ScaleInE0ELSP_0EEEEEENS4_6LayoutINS5_IJSC_SC_SC_EEENS5_IJNSA_ILi0EEESU_SU_EEEEENS5_IJNS4_10UnderscoreESX_SX_EEEEENS4_18SM100_TMA_2SM_LOADENS4_14ComposedLayoutINS4_7SwizzleILi3ELi4ELi3EEENS4_18smem_ptr_flag_bitsILi16EEENSS_INS5_IJNSA_ILi8EEESG_EEENS5_IJSG_SC_EEEEEEEvNS4_8identityES10_S1A_vS1B_EENS_8epilogue10collective18CollectiveEpilogueINS1D_23Sm100TmaWarpSpecializedILi3ELi2ELi16ELb1ELb0EEEJNS5_IJSG_SG_SG_EEENS5_IJNSS_ISG_SC_EENSS_INS5_IJNSA_ILi16EEESB_EEENS5_IJSC_NSA_ILi32EEEEEEEEEEESI_SJ_SI_SJ_NS1D_6fusion15FusionCallbacksIS1H_NS1Q_13LinCombEltActINS1D_6thread4GELUESI_fSI_fLNS_15FloatRoundStyleE2EEES1I_S1P_JEEENS4_5SM1004TMEM4LOAD26SM100_TMEM_LOAD_32dp32b16xENS4_13SM90_TMA_LOADENS11_INS12_ILi1ELi4ELi3EEES15_NSS_INS5_IJS16_S1K_EEENS5_IJS1K_SC_EEEEEEENS4_39AutoVectorizingCopyWithAssumedAlignmentILi128EEENS4_14SM90_TMA_STOREES27_S29_S29_EEEvvEEEEvNT_6ParamsE:
	.zero		2944


//--------------------- SYMBOLS --------------------------

	.type		.nv.reservedSmem.offset0,@object
	.size		.nv.reservedSmem.offset0,0x4
	.type		.nv.reservedSmem.cap,@object
	.size		.nv.reservedSmem.cap,0x4
	.type		__assertfail,@function
